// auto-generated by cutlass_sweep.gemm — config: {"arch": "sm_100", "cluster_m": 1, "cluster_n": 1, "dtype": "e5m2", "stages": 4, "tile_k": 64, "tile_m": 64, "tile_n": 64}
#include "cutlass/cutlass.h"
#include "cutlass/gemm/collective/collective_builder.hpp"
#include "cutlass/gemm/device/gemm_universal_adapter.h"
#include "cutlass/gemm/kernel/gemm_universal.hpp"
#include "cutlass/epilogue/collective/collective_builder.hpp"

using ElemA = cutlass::float_e5m2_t;
using ElemB = cutlass::float_e5m2_t;
using ElemCD = cutlass::float_e5m2_t;
using Acc  = float;
using TileShape    = cute::Shape<cute::_64, cute::_64, cute::_64>;
using ClusterShape = cute::Shape<cute::_1, cute::_1, cute::_1>;

using CollectiveEpilogue = typename cutlass::epilogue::collective::CollectiveBuilder<
    cutlass::arch::Sm100, cutlass::arch::OpClassTensorOp,
    TileShape, ClusterShape,
    cutlass::epilogue::collective::EpilogueTileAuto,
    Acc, Acc,
    ElemCD, cutlass::layout::RowMajor, 128 / cutlass::sizeof_bits<ElemCD>::value,
    ElemCD, cutlass::layout::RowMajor, 128 / cutlass::sizeof_bits<ElemCD>::value,
    cutlass::epilogue::collective::EpilogueScheduleAuto
  >::CollectiveOp;

using CollectiveMainloop = typename cutlass::gemm::collective::CollectiveBuilder<
    cutlass::arch::Sm100, cutlass::arch::OpClassTensorOp,
    ElemA, cutlass::layout::RowMajor, 128 / cutlass::sizeof_bits<ElemA>::value,
    ElemB, cutlass::layout::ColumnMajor, 128 / cutlass::sizeof_bits<ElemB>::value,
    Acc,
    TileShape, ClusterShape,
    cutlass::gemm::collective::StageCount<4>,
    cutlass::gemm::collective::KernelScheduleAuto
  >::CollectiveOp;

using GemmKernel = cutlass::gemm::kernel::GemmUniversal<
    cute::Shape<int,int,int,int>,
    CollectiveMainloop,
    CollectiveEpilogue
>;
using Gemm = cutlass::gemm::device::GemmUniversalAdapter<GemmKernel>;

// Force the device kernel symbol into the cubin without needing a host main.
auto* _anchor = &cutlass::device_kernel<GemmKernel>;


// ===== COMPILED SASS (sm_100a) =====

	.target	sm_100a

	.elftype	@"ET_EXEC"


//--------------------- .note.nv.tkinfo           --------------------------
	.section	.note.nv.tkinfo,"",@"SHT_NOTE"
	.sectionflags	@"SHF_NOTE_NV_TKINFO"
	.tkinfo
        /*0018*/ 	.word	0x00000002
        /*0030*/ 	.string	""
        /*0030*/ 	.string	"ptxas"
        /*0030*/ 	.string	"Cuda compilation tools, release 13.0, V13.0.88"
        /*0030*/ 	.string	"Build cuda_13.0.r13.0/compiler.36424714_0"
        /*0030*/ 	.string	"-arch sm_100a -m 64 "



//--------------------- .note.nv.cuinfo           --------------------------
	.section	.note.nv.cuinfo,"",@"SHT_NOTE"
	.sectionflags	@"SHF_NOTE_NV_CUINFO"
        /*0018*/ 	.short	0x0002
        /*001a*/ 	.short	0x0064
        /*001c*/ 	.short	0x0082
	.zero		2


//--------------------- .nv.info                  --------------------------
	.section	.nv.info,"",@"SHT_CUDA_INFO"
	.align	4


	//----- nvinfo : EIATTR_REGCOUNT
	.align		4
        /*0000*/ 	.byte	0x04, 0x2f
        /*0002*/ 	.short	(.L_19 - .L_18)
	.align		4
.L_18:
        /*0004*/ 	.word	index@(_ZN7cutlass13device_kernelINS_4gemm6kernel13GemmUniversalIN4cute5tupleIJiiiiEEENS1_10collective13CollectiveMmaINS1_35MainloopSm100TmaUmmaWarpSpecializedILi4ELi2ELi4ENS5_IJNS4_1CILi1EEESB_SB_EEEEENS5_IJNSA_ILi64EEESE_SE_EEENS_12float_e5m2_tENS5_IJlSB_lEEESG_SH_NS4_8TiledMMAINS4_8MMA_AtomIJNS4_10MMA_TraitsINS4_19SM100_MMA_F8F6F4_SSEJSG_SG_fSE_SE_NS4_17integral_constantINS4_4UMMA5MajorELSO_0EEESP_NSM_INSN_7ScaleInELSQ_0EEESR_EEEEEENS4_6LayoutISC_NS5_IJNSA_ILi0EEESV_SV_EEEEENS5_IJNS4_10UnderscoreESY_SY_EEEEENS4_13SM90_TMA_LOADENS4_14ComposedLayoutINS4_7SwizzleILi2ELi4ELi3EEENS4_18smem_ptr_flag_bitsILi8EEENSU_INS5_IJNSA_ILi8EEESE_EEENS5_IJSE_SB_EEEEEEEvNS4_8identityES11_S1B_vS1C_EENS_8epilogue10collective18CollectiveEpilogueINS1E_23Sm100TmaWarpSpecializedILi1ELi1ELi32ELb0ELb0EEEJSF_NS5_IJNSU_ISE_SB_EES1J_EEESG_SH_SG_SH_NS1E_6fusion15FusionCallbacksIS1I_NS1L_17LinearCombinationISG_fSG_fLNS_15FloatRoundStyleE2EEESF_S1K_JEEENS4_5SM1004TMEM4LOAD26SM100_TMEM_LOAD_16dp32b32xES11_S1B_NS4_39AutoVectorizingCopyWithAssumedAlignmentILi128EEENS4_14SM90_TMA_STOREES1B_S1W_S1W_EEEvvEEEEvNT_6ParamsE)
        /*0008*/ 	.word	0x00000078


	//----- nvinfo : EIATTR_FRAME_SIZE
	.align		4
.L_19:
        /*000c*/ 	.byte	0x04, 0x11
        /*000e*/ 	.short	(.L_21 - .L_20)
	.align		4
.L_20:
        /*0010*/ 	.word	index@($__internal_2_$__cuda_sm10x_tcgen05_guardrail_trap_unallocated_columns_being_dealloced)
        /*0014*/ 	.word	0x00000000


	//----- nvinfo : EIATTR_FRAME_SIZE
	.align		4
.L_21:
        /*0018*/ 	.byte	0x04, 0x11
        /*001a*/ 	.short	(.L_23 - .L_22)
	.align		4
.L_22:
        /*001c*/ 	.word	index@($__internal_1_$__cuda_sm10x_tcgen05_guardrail_trap_phase_invalid_during_alloc)
        /*0020*/ 	.word	0x00000000


	//----- nvinfo : EIATTR_FRAME_SIZE
	.align		4
.L_23:
        /*0024*/ 	.byte	0x04, 0x11
        /*0026*/ 	.short	(.L_25 - .L_24)
	.align		4
.L_24:
        /*0028*/ 	.word	index@($__internal_0_$__cuda_sm10x_tcgen05_guardrail_trap_col_being_dealloced_not_returned_by_alloc)
        /*002c*/ 	.word	0x00000000


	//----- nvinfo : EIATTR_FRAME_SIZE
	.align		4
.L_25:
        /*0030*/ 	.byte	0x04, 0x11
        /*0032*/ 	.short	(.L_27 - .L_26)
	.align		4
.L_26:
        /*0034*/ 	.word	index@(_ZN7cutlass13device_kernelINS_4gemm6kernel13GemmUniversalIN4cute5tupleIJiiiiEEENS1_10collective13CollectiveMmaINS1_35MainloopSm100TmaUmmaWarpSpecializedILi4ELi2ELi4ENS5_IJNS4_1CILi1EEESB_SB_EEEEENS5_IJNSA_ILi64EEESE_SE_EEENS_12float_e5m2_tENS5_IJlSB_lEEESG_SH_NS4_8TiledMMAINS4_8MMA_AtomIJNS4_10MMA_TraitsINS4_19SM100_MMA_F8F6F4_SSEJSG_SG_fSE_SE_NS4_17integral_constantINS4_4UMMA5MajorELSO_0EEESP_NSM_INSN_7ScaleInELSQ_0EEESR_EEEEEENS4_6LayoutISC_NS5_IJNSA_ILi0EEESV_SV_EEEEENS5_IJNS4_10UnderscoreESY_SY_EEEEENS4_13SM90_TMA_LOADENS4_14ComposedLayoutINS4_7SwizzleILi2ELi4ELi3EEENS4_18smem_ptr_flag_bitsILi8EEENSU_INS5_IJNSA_ILi8EEESE_EEENS5_IJSE_SB_EEEEEEEvNS4_8identityES11_S1B_vS1C_EENS_8epilogue10collective18CollectiveEpilogueINS1E_23Sm100TmaWarpSpecializedILi1ELi1ELi32ELb0ELb0EEEJSF_NS5_IJNSU_ISE_SB_EES1J_EEESG_SH_SG_SH_NS1E_6fusion15FusionCallbacksIS1I_NS1L_17LinearCombinationISG_fSG_fLNS_15FloatRoundStyleE2EEESF_S1K_JEEENS4_5SM1004TMEM4LOAD26SM100_TMEM_LOAD_16dp32b32xES11_S1B_NS4_39AutoVectorizingCopyWithAssumedAlignmentILi128EEENS4_14SM90_TMA_STOREES1B_S1W_S1W_EEEvvEEEEvNT_6ParamsE)
        /*0038*/ 	.word	0x00000000


	//----- nvinfo : EIATTR_MIN_STACK_SIZE
	.align		4
.L_27:
        /*003c*/ 	.byte	0x04, 0x12
        /*003e*/ 	.short	(.L_29 - .L_28)
	.align		4
.L_28:
        /*0040*/ 	.word	index@(_ZN7cutlass13device_kernelINS_4gemm6kernel13GemmUniversalIN4cute5tupleIJiiiiEEENS1_10collective13CollectiveMmaINS1_35MainloopSm100TmaUmmaWarpSpecializedILi4ELi2ELi4ENS5_IJNS4_1CILi1EEESB_SB_EEEEENS5_IJNSA_ILi64EEESE_SE_EEENS_12float_e5m2_tENS5_IJlSB_lEEESG_SH_NS4_8TiledMMAINS4_8MMA_AtomIJNS4_10MMA_TraitsINS4_19SM100_MMA_F8F6F4_SSEJSG_SG_fSE_SE_NS4_17integral_constantINS4_4UMMA5MajorELSO_0EEESP_NSM_INSN_7ScaleInELSQ_0EEESR_EEEEEENS4_6LayoutISC_NS5_IJNSA_ILi0EEESV_SV_EEEEENS5_IJNS4_10UnderscoreESY_SY_EEEEENS4_13SM90_TMA_LOADENS4_14ComposedLayoutINS4_7SwizzleILi2ELi4ELi3EEENS4_18smem_ptr_flag_bitsILi8EEENSU_INS5_IJNSA_ILi8EEESE_EEENS5_IJSE_SB_EEEEEEEvNS4_8identityES11_S1B_vS1C_EENS_8epilogue10collective18CollectiveEpilogueINS1E_23Sm100TmaWarpSpecializedILi1ELi1ELi32ELb0ELb0EEEJSF_NS5_IJNSU_ISE_SB_EES1J_EEESG_SH_SG_SH_NS1E_6fusion15FusionCallbacksIS1I_NS1L_17LinearCombinationISG_fSG_fLNS_15FloatRoundStyleE2EEESF_S1K_JEEENS4_5SM1004TMEM4LOAD26SM100_TMEM_LOAD_16dp32b32xES11_S1B_NS4_39AutoVectorizingCopyWithAssumedAlignmentILi128EEENS4_14SM90_TMA_STOREES1B_S1W_S1W_EEEvvEEEEvNT_6ParamsE)
        /*0044*/ 	.word	0x00000000
.L_29:


//--------------------- .nv.compat                --------------------------
	.section	.nv.compat,"",@"SHT_CUDA_COMPAT_INFO"
	.align	4
        /*0000*/ 	.byte	0x02, 0x09, 0x01, 0x00, 0x02, 0x02, 0x02, 0x00, 0x02, 0x05, 0x05, 0x00, 0x03, 0x07, 0x01, 0x01
        /*0010*/ 	.byte	0x02, 0x03, 0x01, 0x00, 0x02, 0x06, 0x01, 0x00, 0x04, 0x0b, 0x08, 0x00, 0x09, 0x00, 0x00, 0x00
        /*0020*/ 	.byte	0x00, 0x00, 0x00, 0x00


//--------------------- .nv.info._ZN7cutlass13device_kernelINS_4gemm6kernel13GemmUniversalIN4cute5tupleIJiiiiEEENS1_10collective13CollectiveMmaINS1_35MainloopSm100TmaUmmaWarpSpecializedILi4ELi2ELi4ENS5_IJNS4_1CILi1EEESB_SB_EEEEENS5_IJNSA_ILi64EEESE_SE_EEENS_12float_e5m2_tENS5_IJlSB_lEEESG_SH_NS4_8TiledMMAINS4_8MMA_AtomIJNS4_10MMA_TraitsINS4_19SM100_MMA_F8F6F4_SSEJSG_SG_fSE_SE_NS4_17integral_constantINS4_4UMMA5MajorELSO_0EEESP_NSM_INSN_7ScaleInELSQ_0EEESR_EEEEEENS4_6LayoutISC_NS5_IJNSA_ILi0EEESV_SV_EEEEENS5_IJNS4_10UnderscoreESY_SY_EEEEENS4_13SM90_TMA_LOADENS4_14ComposedLayoutINS4_7SwizzleILi2ELi4ELi3EEENS4_18smem_ptr_flag_bitsILi8EEENSU_INS5_IJNSA_ILi8EEESE_EEENS5_IJSE_SB_EEEEEEEvNS4_8identityES11_S1B_vS1C_EENS_8epilogue10collective18CollectiveEpilogueINS1E_23Sm100TmaWarpSpecializedILi1ELi1ELi32ELb0ELb0EEEJSF_NS5_IJNSU_ISE_SB_EES1J_EEESG_SH_SG_SH_NS1E_6fusion15FusionCallbacksIS1I_NS1L_17LinearCombinationISG_fSG_fLNS_15FloatRoundStyleE2EEESF_S1K_JEEENS4_5SM1004TMEM4LOAD26SM100_TMEM_LOAD_16dp32b32xES11_S1B_NS4_39AutoVectorizingCopyWithAssumedAlignmentILi128EEENS4_14SM90_TMA_STOREES1B_S1W_S1W_EEEvvEEEEvNT_6ParamsE --------------------------
	.section	.nv.info._ZN7cutlass13device_kernelINS_4gemm6kernel13GemmUniversalIN4cute5tupleIJiiiiEEENS1_10collective13CollectiveMmaINS1_35MainloopSm100TmaUmmaWarpSpecializedILi4ELi2ELi4ENS5_IJNS4_1CILi1EEESB_SB_EEEEENS5_IJNSA_ILi64EEESE_SE_EEENS_12float_e5m2_tENS5_IJlSB_lEEESG_SH_NS4_8TiledMMAINS4_8MMA_AtomIJNS4_10MMA_TraitsINS4_19SM100_MMA_F8F6F4_SSEJSG_SG_fSE_SE_NS4_17integral_constantINS4_4UMMA5MajorELSO_0EEESP_NSM_INSN_7ScaleInELSQ_0EEESR_EEEEEENS4_6LayoutISC_NS5_IJNSA_ILi0EEESV_SV_EEEEENS5_IJNS4_10UnderscoreESY_SY_EEEEENS4_13SM90_TMA_LOADENS4_14ComposedLayoutINS4_7SwizzleILi2ELi4ELi3EEENS4_18smem_ptr_flag_bitsILi8EEENSU_INS5_IJNSA_ILi8EEESE_EEENS5_IJSE_SB_EEEEEEEvNS4_8identityES11_S1B_vS1C_EENS_8epilogue10collective18CollectiveEpilogueINS1E_23Sm100TmaWarpSpecializedILi1ELi1ELi32ELb0ELb0EEEJSF_NS5_IJNSU_ISE_SB_EES1J_EEESG_SH_SG_SH_NS1E_6fusion15FusionCallbacksIS1I_NS1L_17LinearCombinationISG_fSG_fLNS_15FloatRoundStyleE2EEESF_S1K_JEEENS4_5SM1004TMEM4LOAD26SM100_TMEM_LOAD_16dp32b32xES11_S1B_NS4_39AutoVectorizingCopyWithAssumedAlignmentILi128EEENS4_14SM90_TMA_STOREES1B_S1W_S1W_EEEvvEEEEvNT_6ParamsE,"",@"SHT_CUDA_INFO"
	.sectionflags	@""
	.align	4


	//----- nvinfo : EIATTR_CUDA_API_VERSION
	.align		4
        /*0000*/ 	.byte	0x04, 0x37
        /*0002*/ 	.short	(.L_31 - .L_30)
.L_30:
        /*0004*/ 	.word	0x00000082


	//----- nvinfo : EIATTR_KPARAM_INFO
	.align		4
.L_31:
        /*0008*/ 	.byte	0x04, 0x17
        /*000a*/ 	.short	(.L_33 - .L_32)
.L_32:
        /*000c*/ 	.word	0x00000000
        /*0010*/ 	.short	0x0000
        /*0012*/ 	.short	0x0000
        /*0014*/ 	.byte	0x00, 0xf0, 0x01, 0x20


	//----- nvinfo : EIATTR_AT_ENTRY_FRAGMENTS
	.align		4
.L_33:
        /*0018*/ 	.byte	0x04, 0x4f
        /*001a*/ 	.short	(.L_35 - .L_34)


	//   ....[0]....
.L_34:
        /*001c*/ 	.word	0x00000006


	//----- nvinfo : EIATTR_RESERVED_SMEM_USED
	.align		4
.L_35:
        /*0020*/ 	.byte	0x01, 0x41
	.zero		2


	//----- nvinfo : EIATTR_SPARSE_MMA_MASK
	.align		4
        /*0024*/ 	.byte	0x03, 0x50
        /*0026*/ 	.short	0x0000


	//----- nvinfo : EIATTR_TCGEN05_1CTA_USED
	.align		4
        /*0028*/ 	.byte	0x01, 0x51
	.zero		2


	//----- nvinfo : EIATTR_MAXREG_COUNT
	.align		4
        /*002c*/ 	.byte	0x03, 0x1b
        /*002e*/ 	.short	0x00ff


	//----- nvinfo : EIATTR_NUM_BARRIERS
	.align		4
        /*0030*/ 	.byte	0x02, 0x4c
        /*0032*/ 	.byte	0x07
	.zero		1


	//----- nvinfo : EIATTR_EXTERNS
	.align		4
        /*0034*/ 	.byte	0x04, 0x0f
        /*0036*/ 	.short	(.L_37 - .L_36)


	//   ....[0]....
	.align		4
.L_36:
        /*0038*/ 	.word	index@(__assertfail)


	//----- nvinfo : EIATTR_MERCURY_ISA_VERSION
	.align		4
.L_37:
        /*003c*/ 	.byte	0x03, 0x5f
        /*003e*/ 	.short	0x0101


	//----- nvinfo : EIATTR_INT_WARP_WIDE_INSTR_OFFSETS
	.align		4
        /*0040*/ 	.byte	0x04, 0x31
        /*0042*/ 	.short	(.L_39 - .L_38)


	//   ....[0]....
.L_38:
        /*0044*/ 	.word	0x00001d60


	//   ....[1]....
        /*0048*/ 	.word	0x00003730


	//   ....[2]....
        /*004c*/ 	.word	0x00003750


	//   ....[3]....
        /*0050*/ 	.word	0x00003780


	//   ....[4]....
        /*0054*/ 	.word	0x00004190


	//   ....[5]....
        /*0058*/ 	.word	0x00004280


	//----- nvinfo : EIATTR_COOP_GROUP_MASK_REGIDS
	.align		4
.L_39:
        /*005c*/ 	.byte	0x04, 0x29
        /*005e*/ 	.short	(.L_41 - .L_40)


	//   ....[0]....
.L_40:
        /*0060*/ 	.word	0xffffffff


	//   ....[1]....
        /*0064*/ 	.word	0xffffffff


	//   ....[2]....
        /*0068*/ 	.word	0xffffffff


	//   ....[3]....
        /*006c*/ 	.word	0xffffffff


	//   ....[4]....
        /*0070*/ 	.word	0xffffffff


	//   ....[5]....
        /*0074*/ 	.word	0xffffffff


	//   ....[6]....
        /*0078*/ 	.word	0xffffffff


	//   ....[7]....
        /*007c*/ 	.word	0xffffffff


	//   ....[8]....
        /*0080*/ 	.word	0xffffffff


	//   ....[9]....
        /*0084*/ 	.word	0xffffffff


	//   ....[10]....
        /*0088*/ 	.word	0xffffffff


	//   ....[11]....
        /*008c*/ 	.word	0xffffffff


	//   ....[12]....
        /*0090*/ 	.word	0xffffffff


	//----- nvinfo : EIATTR_COOP_GROUP_INSTR_OFFSETS
	.align		4
.L_41:
        /*0094*/ 	.byte	0x04, 0x28
        /*0096*/ 	.short	(.L_43 - .L_42)


	//   ....[0]....
.L_42:
        /*0098*/ 	.word	0x00000090


	//   ....[1]....
        /*009c*/ 	.word	0x000004d0


	//   ....[2]....
        /*00a0*/ 	.word	0x00000640


	//   ....[3]....
        /*00a4*/ 	.word	0x00000780


	//   ....[4]....
        /*00a8*/ 	.word	0x00000880


	//   ....[5]....
        /*00ac*/ 	.word	0x000009f0


	//   ....[6]....
        /*00b0*/ 	.word	0x00000b90


	//   ....[7]....
        /*00b4*/ 	.word	0x00001c40


	//   ....[8]....
        /*00b8*/ 	.word	0x00002a20


	//   ....[9]....
        /*00bc*/ 	.word	0x00002c30


	//   ....[10]....
        /*00c0*/ 	.word	0x00002c60


	//   ....[11]....
        /*00c4*/ 	.word	0x00003610


	//   ....[12]....
        /*00c8*/ 	.word	0x00003840


	//----- nvinfo : EIATTR_VRC_CTA_INIT_COUNT
	.align		4
.L_43:
        /*00cc*/ 	.byte	0x02, 0x4a
        /*00ce*/ 	.byte	0x80
	.zero		1


	//----- nvinfo : EIATTR_SYSCALL_OFFSETS
	.align		4
        /*00d0*/ 	.byte	0x04, 0x46
        /*00d2*/ 	.short	(.L_45 - .L_44)


	//   ....[0]....
.L_44:
        /*00d4*/ 	.word	0x00004ca0


	//   ....[1]....
        /*00d8*/ 	.word	0x00004de0


	//   ....[2]....
        /*00dc*/ 	.word	0x00005540


	//----- nvinfo : EIATTR_MBARRIER_INSTR_OFFSETS
	.align		4
.L_45:
        /*00e0*/ 	.byte	0x04, 0x39
        /*00e2*/ 	.short	(.L_47 - .L_46)


	//   ....[0]....
.L_46:
        /*00e4*/ 	.word	0x000005b0
        /*00e8*/ 	.word	0x000000ff
        /*00ec*/ 	.word	0x00000000
        /*00f0*/ 	.short	0x0100
        /*00f2*/ 	.byte	0x05
	.zero		1


	//   ....[1]....
        /*00f4*/ 	.word	0x000005c0
        /*00f8*/ 	.word	0x000000ff
        /*00fc*/ 	.word	0x00000020
        /*0100*/ 	.short	0x0100
        /*0102*/ 	.byte	0x05
	.zero		1


	//   ....[2]....
        /*0104*/ 	.word	0x000005d0
        /*0108*/ 	.word	0x000000ff
        /*010c*/ 	.word	0x00000008
        /*0110*/ 	.short	0x0100
        /*0112*/ 	.byte	0x05
	.zero		1


	//   ....[3]....
        /*0114*/ 	.word	0x000005e0
        /*0118*/ 	.word	0x000000ff
        /*011c*/ 	.word	0x00000028
        /*0120*/ 	.short	0x0100
        /*0122*/ 	.byte	0x05
	.zero		1


	//   ....[4]....
        /*0124*/ 	.word	0x000005f0
        /*0128*/ 	.word	0x000000ff
        /*012c*/ 	.word	0x00000010
        /*0130*/ 	.short	0x0100
        /*0132*/ 	.byte	0x05
	.zero		1


	//   ....[5]....
        /*0134*/ 	.word	0x00000600
        /*0138*/ 	.word	0x000000ff
        /*013c*/ 	.word	0x00000030
        /*0140*/ 	.short	0x0100
        /*0142*/ 	.byte	0x05
	.zero		1


	//   ....[6]....
        /*0144*/ 	.word	0x00000610
        /*0148*/ 	.word	0x000000ff
        /*014c*/ 	.word	0x00000018
        /*0150*/ 	.short	0x0100
        /*0152*/ 	.byte	0x05
	.zero		1


	//   ....[7]....
        /*0154*/ 	.word	0x00000620
        /*0158*/ 	.word	0x000000ff
        /*015c*/ 	.word	0x00000038
        /*0160*/ 	.short	0x0100
        /*0162*/ 	.byte	0x05
	.zero		1


	//   ....[8]....
        /*0164*/ 	.word	0x00000750
        /*0168*/ 	.word	0x000000ff
        /*016c*/ 	.word	0x00000040
        /*0170*/ 	.short	0x0100
        /*0172*/ 	.byte	0x06
	.zero		1


	//   ....[9]....
        /*0174*/ 	.word	0x00000760
        /*0178*/ 	.word	0x000000ff
        /*017c*/ 	.word	0x00000048
        /*0180*/ 	.short	0x0100
        /*0182*/ 	.byte	0x06
	.zero		1


	//   ....[10]....
        /*0184*/ 	.word	0x00000850
        /*0188*/ 	.word	0x000000ff
        /*018c*/ 	.word	0x00000050
        /*0190*/ 	.short	0x0100
        /*0192*/ 	.byte	0x05
	.zero		1


	//   ....[11]....
        /*0194*/ 	.word	0x00000860
        /*0198*/ 	.word	0x000000ff
        /*019c*/ 	.word	0x00000058
        /*01a0*/ 	.short	0x0100
        /*01a2*/ 	.byte	0x05
	.zero		1


	//   ....[12]....
        /*01a4*/ 	.word	0x000009a0
        /*01a8*/ 	.word	0x000000ff
        /*01ac*/ 	.word	0x00000060
        /*01b0*/ 	.short	0x0100
        /*01b2*/ 	.byte	0x05
	.zero		1


	//   ....[13]....
        /*01b4*/ 	.word	0x000009b0
        /*01b8*/ 	.word	0x000000ff
        /*01bc*/ 	.word	0x00000070
        /*01c0*/ 	.short	0x0100
        /*01c2*/ 	.byte	0x05
	.zero		1


	//   ....[14]....
        /*01c4*/ 	.word	0x000009c0
        /*01c8*/ 	.word	0x000000ff
        /*01cc*/ 	.word	0x00000068
        /*01d0*/ 	.short	0x0100
        /*01d2*/ 	.byte	0x05
	.zero		1


	//   ....[15]....
        /*01d4*/ 	.word	0x000009d0
        /*01d8*/ 	.word	0x000000ff
        /*01dc*/ 	.word	0x00000078
        /*01e0*/ 	.short	0x0100
        /*01e2*/ 	.byte	0x05
	.zero		1


	//   ....[16]....
        /*01e4*/ 	.word	0x00000b00
        /*01e8*/ 	.word	0x000000ff
        /*01ec*/ 	.word	0x00000080
        /*01f0*/ 	.short	0x0100
        /*01f2*/ 	.byte	0x06
	.zero		1


	//   ....[17]....
        /*01f4*/ 	.word	0x00000b10
        /*01f8*/ 	.word	0x000000ff
        /*01fc*/ 	.word	0x000000a0
        /*0200*/ 	.short	0x0100
        /*0202*/ 	.byte	0x06
	.zero		1


	//   ....[18]....
        /*0204*/ 	.word	0x00000b20
        /*0208*/ 	.word	0x000000ff
        /*020c*/ 	.word	0x00000088
        /*0210*/ 	.short	0x0100
        /*0212*/ 	.byte	0x06
	.zero		1


	//   ....[19]....
        /*0214*/ 	.word	0x00000b30
        /*0218*/ 	.word	0x000000ff
        /*021c*/ 	.word	0x000000a8
        /*0220*/ 	.short	0x0100
        /*0222*/ 	.byte	0x06
	.zero		1


	//   ....[20]....
        /*0224*/ 	.word	0x00000b40
        /*0228*/ 	.word	0x000000ff
        /*022c*/ 	.word	0x00000090
        /*0230*/ 	.short	0x0100
        /*0232*/ 	.byte	0x06
	.zero		1


	//   ....[21]....
        /*0234*/ 	.word	0x00000b50
        /*0238*/ 	.word	0x000000ff
        /*023c*/ 	.word	0x000000b0
        /*0240*/ 	.short	0x0100
        /*0242*/ 	.byte	0x06
	.zero		1


	//   ....[22]....
        /*0244*/ 	.word	0x00000b60
        /*0248*/ 	.word	0x000000ff
        /*024c*/ 	.word	0x00000098
        /*0250*/ 	.short	0x0100
        /*0252*/ 	.byte	0x06
	.zero		1


	//   ....[23]....
        /*0254*/ 	.word	0x00000b70
        /*0258*/ 	.word	0x000000ff
        /*025c*/ 	.word	0x000000b8
        /*0260*/ 	.short	0x0100
        /*0262*/ 	.byte	0x06
	.zero		1


	//   ....[24]....
        /*0264*/ 	.word	0x00000c60
        /*0268*/ 	.word	0x000000ff
        /*026c*/ 	.word	0x000000c0
        /*0270*/ 	.short	0x0100
        /*0272*/ 	.byte	0x05
	.zero		1


	//   ....[25]....
        /*0274*/ 	.word	0x00000c70
        /*0278*/ 	.word	0x000000ff
        /*027c*/ 	.word	0x000000d0
        /*0280*/ 	.short	0x0100
        /*0282*/ 	.byte	0x05
	.zero		1


	//   ....[26]....
        /*0284*/ 	.word	0x00000c80
        /*0288*/ 	.word	0x000000ff
        /*028c*/ 	.word	0x000000c8
        /*0290*/ 	.short	0x0100
        /*0292*/ 	.byte	0x05
	.zero		1


	//   ....[27]....
        /*0294*/ 	.word	0x00000c90
        /*0298*/ 	.word	0x000000ff
        /*029c*/ 	.word	0x000000d8
        /*02a0*/ 	.short	0x0100
        /*02a2*/ 	.byte	0x05
	.zero		1


	//   ....[28]....
        /*02a4*/ 	.word	0x00001560
        /*02a8*/ 	.word	0x00000003
        /*02ac*/ 	.word	0x000000d0
        /*02b0*/ 	.short	0x010a
        /*02b2*/ 	.byte	0xff
	.zero		1


	//   ....[29]....
        /*02b4*/ 	.word	0x00001590
        /*02b8*/ 	.word	0x00000003
        /*02bc*/ 	.word	0x000000c0
        /*02c0*/ 	.short	0x0101
        /*02c2*/ 	.byte	0xff
	.zero		1


	//   ....[30]....
        /*02c4*/ 	.word	0x00001660
        /*02c8*/ 	.word	0x000000ff
        /*02cc*/ 	.word	0x00000020
        /*02d0*/ 	.short	0x010a
        /*02d2*/ 	.byte	0x08
	.zero		1


	//   ....[31]....
        /*02d4*/ 	.word	0x00001700
        /*02d8*/ 	.word	0x000000ff
        /*02dc*/ 	.word	0x00000020
        /*02e0*/ 	.short	0x010a
        /*02e2*/ 	.byte	0x21
	.zero		1


	//   ....[32]....
        /*02e4*/ 	.word	0x00001860
        /*02e8*/ 	.word	0x000000ff
        /*02ec*/ 	.word	0x00000020
        /*02f0*/ 	.short	0x010a
        /*02f2*/ 	.byte	0x08
	.zero		1


	//   ....[33]....
        /*02f4*/ 	.word	0x00001950
        /*02f8*/ 	.word	0x000000ff
        /*02fc*/ 	.word	0x00000058
        /*0300*/ 	.short	0x0101
        /*0302*/ 	.byte	0x04
	.zero		1


	//   ....[34]....
        /*0304*/ 	.word	0x00001970
        /*0308*/ 	.word	0x000000ff
        /*030c*/ 	.word	0x00000020
        /*0310*/ 	.short	0x010a
        /*0312*/ 	.byte	0x08
	.zero		1


	//   ....[35]....
        /*0314*/ 	.word	0x000019f0
        /*0318*/ 	.word	0x000000ff
        /*031c*/ 	.word	0x00000020
        /*0320*/ 	.short	0x010a
        /*0322*/ 	.byte	0x11
	.zero		1


	//   ....[36]....
        /*0324*/ 	.word	0x00001b50
        /*0328*/ 	.word	0x000000ff
        /*032c*/ 	.word	0x00000020
        /*0330*/ 	.short	0x010a
        /*0332*/ 	.byte	0x08
	.zero		1


	//   ....[37]....
        /*0334*/ 	.word	0x00001c70
        /*0338*/ 	.word	0x00000002
        /*033c*/ 	.word	0x00000060
        /*0340*/ 	.short	0x010a
        /*0342*/ 	.byte	0xff
	.zero		1


	//   ....[38]....
        /*0344*/ 	.word	0x00001d30
        /*0348*/ 	.word	0x00000002
        /*034c*/ 	.word	0x00000000
        /*0350*/ 	.short	0x0101
        /*0352*/ 	.byte	0xff
	.zero		1


	//   ....[39]....
        /*0354*/ 	.word	0x00002290
        /*0358*/ 	.word	0x000000ff
        /*035c*/ 	.word	0x00000000
        /*0360*/ 	.short	0x010a
        /*0362*/ 	.byte	0x05
	.zero		1


	//   ....[40]....
        /*0364*/ 	.word	0x00002320
        /*0368*/ 	.word	0x000000ff
        /*036c*/ 	.word	0x00000000
        /*0370*/ 	.short	0x010a
        /*0372*/ 	.byte	0x05
	.zero		1


	//   ....[41]....
        /*0374*/ 	.word	0x000023b0
        /*0378*/ 	.word	0x000000ff
        /*037c*/ 	.word	0x00000000
        /*0380*/ 	.short	0x010a
        /*0382*/ 	.byte	0x05
	.zero		1


	//   ....[42]....
        /*0384*/ 	.word	0x00002450
        /*0388*/ 	.word	0x00000000
        /*038c*/ 	.word	0x00000000
        /*0390*/ 	.short	0x010a
        /*0392*/ 	.byte	0xff
	.zero		1


	//   ....[43]....
        /*0394*/ 	.word	0x00002570
        /*0398*/ 	.word	0x00000000
        /*039c*/ 	.word	0x000000c0
        /*03a0*/ 	.short	0x010a
        /*03a2*/ 	.byte	0xff
	.zero		1


	//   ....[44]....
        /*03a4*/ 	.word	0x000025d0
        /*03a8*/ 	.word	0x00000004
        /*03ac*/ 	.word	0x00000000
        /*03b0*/ 	.short	0x0101
        /*03b2*/ 	.byte	0xff
	.zero		1


	//   ....[45]....
        /*03b4*/ 	.word	0x000025f0
        /*03b8*/ 	.word	0x000000ff
        /*03bc*/ 	.word	0x00000070
        /*03c0*/ 	.short	0x010a
        /*03c2*/ 	.byte	0x05
	.zero		1


	//   ....[46]....
        /*03c4*/ 	.word	0x00002710
        /*03c8*/ 	.word	0x00000000
        /*03cc*/ 	.word	0x00000060
        /*03d0*/ 	.short	0x010a
        /*03d2*/ 	.byte	0xff
	.zero		1


	//   ....[47]....
        /*03d4*/ 	.word	0x00002820
        /*03d8*/ 	.word	0x00000000
        /*03dc*/ 	.word	0x00000000
        /*03e0*/ 	.short	0x0101
        /*03e2*/ 	.byte	0xff
	.zero		1


	//   ....[48]....
        /*03e4*/ 	.word	0x000028b0
        /*03e8*/ 	.word	0x000000ff
        /*03ec*/ 	.word	0x00000070
        /*03f0*/ 	.short	0x0106
        /*03f2*/ 	.byte	0x05
	.zero		1


	//   ....[49]....
        /*03f4*/ 	.word	0x000028d0
        /*03f8*/ 	.word	0x000000ff
        /*03fc*/ 	.word	0x00000070
        /*0400*/ 	.short	0x010a
        /*0402*/ 	.byte	0x05
	.zero		1


	//   ....[50]....
        /*0404*/ 	.word	0x00002960
        /*0408*/ 	.word	0x000000ff
        /*040c*/ 	.word	0x00000070
        /*0410*/ 	.short	0x0106
        /*0412*/ 	.byte	0x04
	.zero		1


	//   ....[51]....
        /*0414*/ 	.word	0x000029a0
        /*0418*/ 	.word	0x00000000
        /*041c*/ 	.word	0x00000070
        /*0420*/ 	.short	0x010a
        /*0422*/ 	.byte	0xff
	.zero		1


	//   ....[52]....
        /*0424*/ 	.word	0x00002ea0
        /*0428*/ 	.word	0x00000000
        /*042c*/ 	.word	0x00000060
        /*0430*/ 	.short	0x010a
        /*0432*/ 	.byte	0xff
	.zero		1


	//   ....[53]....
        /*0434*/ 	.word	0x00002fa0
        /*0438*/ 	.word	0x00000003
        /*043c*/ 	.word	0x00000000
        /*0440*/ 	.short	0x0101
        /*0442*/ 	.byte	0xff
	.zero		1


	//   ....[54]....
        /*0444*/ 	.word	0x00002fb0
        /*0448*/ 	.word	0x000000ff
        /*044c*/ 	.word	0x00000000
        /*0450*/ 	.short	0x010a
        /*0452*/ 	.byte	0x04
	.zero		1


	//   ....[55]....
        /*0454*/ 	.word	0x00003030
        /*0458*/ 	.word	0x000000ff
        /*045c*/ 	.word	0x000000a0
        /*0460*/ 	.short	0x010a
        /*0462*/ 	.byte	0x08
	.zero		1


	//   ....[56]....
        /*0464*/ 	.word	0x00003110
        /*0468*/ 	.word	0x000000ff
        /*046c*/ 	.word	0x00000000
        /*0470*/ 	.short	0x010a
        /*0472*/ 	.byte	0x07
	.zero		1


	//   ....[57]....
        /*0474*/ 	.word	0x00003250
        /*0478*/ 	.word	0x000000ff
        /*047c*/ 	.word	0x00000000
        /*0480*/ 	.short	0x010a
        /*0482*/ 	.byte	0x04
	.zero		1


	//   ....[58]....
        /*0484*/ 	.word	0x00003440
        /*0488*/ 	.word	0x000000ff
        /*048c*/ 	.word	0x00000000
        /*0490*/ 	.short	0x010a
        /*0492*/ 	.byte	0x05
	.zero		1


	//   ....[59]....
        /*0494*/ 	.word	0x000034d0
        /*0498*/ 	.word	0x000000ff
        /*049c*/ 	.word	0x00000000
        /*04a0*/ 	.short	0x010a
        /*04a2*/ 	.byte	0x05
	.zero		1


	//   ....[60]....
        /*04a4*/ 	.word	0x00003560
        /*04a8*/ 	.word	0x000000ff
        /*04ac*/ 	.word	0x00000000
        /*04b0*/ 	.short	0x010a
        /*04b2*/ 	.byte	0x05
	.zero		1


	//   ....[61]....
        /*04b4*/ 	.word	0x000035f0
        /*04b8*/ 	.word	0x000000ff
        /*04bc*/ 	.word	0x00000000
        /*04c0*/ 	.short	0x010a
        /*04c2*/ 	.byte	0x07
	.zero		1


	//   ....[62]....
        /*04c4*/ 	.word	0x00003a30
        /*04c8*/ 	.word	0x00000000
        /*04cc*/ 	.word	0x00000060
        /*04d0*/ 	.short	0x010a
        /*04d2*/ 	.byte	0xff
	.zero		1


	//   ....[63]....
        /*04d4*/ 	.word	0x00003b20
        /*04d8*/ 	.word	0x00000000
        /*04dc*/ 	.word	0x00000000
        /*04e0*/ 	.short	0x0101
        /*04e2*/ 	.byte	0xff
	.zero		1


	//   ....[64]....
        /*04e4*/ 	.word	0x00003e40
        /*04e8*/ 	.word	0x000000ff
        /*04ec*/ 	.word	0x00000058
        /*04f0*/ 	.short	0x010a
        /*04f2*/ 	.byte	0x06
	.zero		1


	//   ....[65]....
        /*04f4*/ 	.word	0x00003fc0
        /*04f8*/ 	.word	0x000000ff
        /*04fc*/ 	.word	0x00000048
        /*0500*/ 	.short	0x010a
        /*0502*/ 	.byte	0x06
	.zero		1


	//   ....[66]....
        /*0504*/ 	.word	0x000042f0
        /*0508*/ 	.word	0x000000ff
        /*050c*/ 	.word	0x00000040
        /*0510*/ 	.short	0x010b
        /*0512*/ 	.byte	0x06
	.zero		1


	//   ....[67]....
        /*0514*/ 	.word	0x00004310
        /*0518*/ 	.word	0x000000ff
        /*051c*/ 	.word	0x00000000
        /*0520*/ 	.short	0x0101
        /*0522*/ 	.byte	0x25
	.zero		1


	//   ....[68]....
        /*0524*/ 	.word	0x00004350
        /*0528*/ 	.word	0x00000000
        /*052c*/ 	.word	0x00000048
        /*0530*/ 	.short	0x010a
        /*0532*/ 	.byte	0xff
	.zero		1


	//   ....[69]....
        /*0534*/ 	.word	0x000046b0
        /*0538*/ 	.word	0x00000000
        /*053c*/ 	.word	0x00000060
        /*0540*/ 	.short	0x010a
        /*0542*/ 	.byte	0xff
	.zero		1


	//   ....[70]....
        /*0544*/ 	.word	0x000047c0
        /*0548*/ 	.word	0x00000000
        /*054c*/ 	.word	0x00000000
        /*0550*/ 	.short	0x0101
        /*0552*/ 	.byte	0xff
	.zero		1


	//   ....[71]....
        /*0554*/ 	.word	0x00005170
        /*0558*/ 	.word	0x000000ff
        /*055c*/ 	.word	0x00000040
        /*0560*/ 	.short	0x010a
        /*0562*/ 	.byte	0x2b
	.zero		1


	//   ....[72]....
        /*0564*/ 	.word	0x00005190
        /*0568*/ 	.word	0x0000005c
        /*056c*/ 	.word	0x00000080
        /*0570*/ 	.short	0x010a
        /*0572*/ 	.byte	0xff
	.zero		1


	//   ....[73]....
        /*0574*/ 	.word	0x000052e0
        /*0578*/ 	.word	0x000000ff
        /*057c*/ 	.word	0x00000040
        /*0580*/ 	.short	0x010a
        /*0582*/ 	.byte	0x2b
	.zero		1


	//   ....[74]....
        /*0584*/ 	.word	0x000053c0
        /*0588*/ 	.word	0x000000ff
        /*058c*/ 	.word	0x00000000
        /*0590*/ 	.short	0x0101
        /*0592*/ 	.byte	0x04
	.zero		1


	//   ....[75]....
        /*0594*/ 	.word	0x00005420
        /*0598*/ 	.word	0x0000005c
        /*059c*/ 	.word	0x00000080
        /*05a0*/ 	.short	0x010a
        /*05a2*/ 	.byte	0xff
	.zero		1


	//   ....[76]....
        /*05a4*/ 	.word	0x000057f0
        /*05a8*/ 	.word	0x000000ff
        /*05ac*/ 	.word	0x00000000
        /*05b0*/ 	.short	0x0101
        /*05b2*/ 	.byte	0x05
	.zero		1


	//   ....[77]....
        /*05b4*/ 	.word	0x00006080
        /*05b8*/ 	.word	0x00000003
        /*05bc*/ 	.word	0x000000d0
        /*05c0*/ 	.short	0x010a
        /*05c2*/ 	.byte	0xff
	.zero		1


	//   ....[78]....
        /*05c4*/ 	.word	0x000060e0
        /*05c8*/ 	.word	0x00000002
        /*05cc*/ 	.word	0x00000020
        /*05d0*/ 	.short	0x010a
        /*05d2*/ 	.byte	0xff
	.zero		1


	//   ....[79]....
        /*05d4*/ 	.word	0x00006140
        /*05d8*/ 	.word	0x00000002
        /*05dc*/ 	.word	0x00000020
        /*05e0*/ 	.short	0x010a
        /*05e2*/ 	.byte	0xff
	.zero		1


	//   ....[80]....
        /*05e4*/ 	.word	0x00006190
        /*05e8*/ 	.word	0x00000002
        /*05ec*/ 	.word	0x00000060
        /*05f0*/ 	.short	0x010a
        /*05f2*/ 	.byte	0xff
	.zero		1


	//   ....[81]....
        /*05f4*/ 	.word	0x000061f0
        /*05f8*/ 	.word	0x00000000
        /*05fc*/ 	.word	0x00000000
        /*0600*/ 	.short	0x010a
        /*0602*/ 	.byte	0xff
	.zero		1


	//   ....[82]....
        /*0604*/ 	.word	0x00006250
        /*0608*/ 	.word	0x00000000
        /*060c*/ 	.word	0x00000000
        /*0610*/ 	.short	0x010a
        /*0612*/ 	.byte	0xff
	.zero		1


	//   ....[83]....
        /*0614*/ 	.word	0x000062b0
        /*0618*/ 	.word	0x00000000
        /*061c*/ 	.word	0x00000000
        /*0620*/ 	.short	0x010a
        /*0622*/ 	.byte	0xff
	.zero		1


	//   ....[84]....
        /*0624*/ 	.word	0x00006300
        /*0628*/ 	.word	0x00000000
        /*062c*/ 	.word	0x000000c0
        /*0630*/ 	.short	0x010a
        /*0632*/ 	.byte	0xff
	.zero		1


	//   ....[85]....
        /*0634*/ 	.word	0x00006360
        /*0638*/ 	.word	0x00000000
        /*063c*/ 	.word	0x00000070
        /*0640*/ 	.short	0x010a
        /*0642*/ 	.byte	0xff
	.zero		1


	//   ....[86]....
        /*0644*/ 	.word	0x000063b0
        /*0648*/ 	.word	0x00000000
        /*064c*/ 	.word	0x00000060
        /*0650*/ 	.short	0x010a
        /*0652*/ 	.byte	0xff
	.zero		1


	//   ....[87]....
        /*0654*/ 	.word	0x00006410
        /*0658*/ 	.word	0x00000000
        /*065c*/ 	.word	0x00000070
        /*0660*/ 	.short	0x010a
        /*0662*/ 	.byte	0xff
	.zero		1


	//   ....[88]....
        /*0664*/ 	.word	0x00006460
        /*0668*/ 	.word	0x00000000
        /*066c*/ 	.word	0x00000060
        /*0670*/ 	.short	0x010a
        /*0672*/ 	.byte	0xff
	.zero		1


	//   ....[89]....
        /*0674*/ 	.word	0x000064c0
        /*0678*/ 	.word	0x00000003
        /*067c*/ 	.word	0x000000a0
        /*0680*/ 	.short	0x010a
        /*0682*/ 	.byte	0xff
	.zero		1


	//   ....[90]....
        /*0684*/ 	.word	0x00006520
        /*0688*/ 	.word	0x00000000
        /*068c*/ 	.word	0x00000000
        /*0690*/ 	.short	0x010a
        /*0692*/ 	.byte	0xff
	.zero		1


	//   ....[91]....
        /*0694*/ 	.word	0x00006580
        /*0698*/ 	.word	0x00000000
        /*069c*/ 	.word	0x00000000
        /*06a0*/ 	.short	0x010a
        /*06a2*/ 	.byte	0xff
	.zero		1


	//   ....[92]....
        /*06a4*/ 	.word	0x000065e0
        /*06a8*/ 	.word	0x00000000
        /*06ac*/ 	.word	0x00000000
        /*06b0*/ 	.short	0x010a
        /*06b2*/ 	.byte	0xff
	.zero		1


	//   ....[93]....
        /*06b4*/ 	.word	0x00006640
        /*06b8*/ 	.word	0x00000000
        /*06bc*/ 	.word	0x00000000
        /*06c0*/ 	.short	0x010a
        /*06c2*/ 	.byte	0xff
	.zero		1


	//   ....[94]....
        /*06c4*/ 	.word	0x000066a0
        /*06c8*/ 	.word	0x00000000
        /*06cc*/ 	.word	0x00000000
        /*06d0*/ 	.short	0x010a
        /*06d2*/ 	.byte	0xff
	.zero		1


	//   ....[95]....
        /*06d4*/ 	.word	0x000066f0
        /*06d8*/ 	.word	0x00000000
        /*06dc*/ 	.word	0x00000060
        /*06e0*/ 	.short	0x010a
        /*06e2*/ 	.byte	0xff
	.zero		1


	//   ....[96]....
        /*06e4*/ 	.word	0x00006750
        /*06e8*/ 	.word	0x00000000
        /*06ec*/ 	.word	0x00000058
        /*06f0*/ 	.short	0x010a
        /*06f2*/ 	.byte	0xff
	.zero		1


	//   ....[97]....
        /*06f4*/ 	.word	0x000067b0
        /*06f8*/ 	.word	0x00000003
        /*06fc*/ 	.word	0x00000048
        /*0700*/ 	.short	0x010a
        /*0702*/ 	.byte	0xff
	.zero		1


	//   ....[98]....
        /*0704*/ 	.word	0x00006800
        /*0708*/ 	.word	0x00000000
        /*070c*/ 	.word	0x00000060
        /*0710*/ 	.short	0x010a
        /*0712*/ 	.byte	0xff
	.zero		1


	//   ....[99]....
        /*0714*/ 	.word	0x00006860
        /*0718*/ 	.word	0x00000000
        /*071c*/ 	.word	0x00000040
        /*0720*/ 	.short	0x010a
        /*0722*/ 	.byte	0xff
	.zero		1


	//   ....[100]....
        /*0724*/ 	.word	0x000068b0
        /*0728*/ 	.word	0x0000005c
        /*072c*/ 	.word	0x00000080
        /*0730*/ 	.short	0x010a
        /*0732*/ 	.byte	0xff
	.zero		1


	//----- nvinfo : EIATTR_NUM_MBARRIERS
	.align		4
.L_47:
        /*0734*/ 	.byte	0x03, 0x38
        /*0736*/ 	.short	0x001c


	//----- nvinfo : EIATTR_EXIT_INSTR_OFFSETS
	.align		4
        /*0738*/ 	.byte	0x04, 0x1c
        /*073a*/ 	.short	(.L_49 - .L_48)


	//   ....[0]....
.L_48:
        /*073c*/ 	.word	0x00002480


	//   ....[1]....
        /*0740*/ 	.word	0x00002970


	//   ....[2]....
        /*0744*/ 	.word	0x000029d0


	//   ....[3]....
        /*0748*/ 	.word	0x00003850


	//   ....[4]....
        /*074c*/ 	.word	0x00004380


	//   ....[5]....
        /*0750*/ 	.word	0x000043c0


	//   ....[6]....
        /*0754*/ 	.word	0x00006070


	//----- nvinfo : EIATTR_MAX_THREADS
	.align		4
.L_49:
        /*0758*/ 	.byte	0x04, 0x05
        /*075a*/ 	.short	(.L_51 - .L_50)
.L_50:
        /*075c*/ 	.word	0x00000100
        /*0760*/ 	.word	0x00000001
        /*0764*/ 	.word	0x00000001


	//----- nvinfo : EIATTR_CRS_STACK_SIZE
	.align		4
.L_51:
        /*0768*/ 	.byte	0x04, 0x1e
        /*076a*/ 	.short	(.L_53 - .L_52)
.L_52:
        /*076c*/ 	.word	0x00000000


	//----- nvinfo : EIATTR_CBANK_PARAM_SIZE
	.align		4
.L_53:
        /*0770*/ 	.byte	0x03, 0x19
        /*0772*/ 	.short	0x0800


	//----- nvinfo : EIATTR_PARAM_CBANK
	.align		4
        /*0774*/ 	.byte	0x04, 0x0a
        /*0776*/ 	.short	(.L_55 - .L_54)
	.align		4
.L_54:
        /*0778*/ 	.word	index@(.nv.constant0._ZN7cutlass13device_kernelINS_4gemm6kernel13GemmUniversalIN4cute5tupleIJiiiiEEENS1_10collective13CollectiveMmaINS1_35MainloopSm100TmaUmmaWarpSpecializedILi4ELi2ELi4ENS5_IJNS4_1CILi1EEESB_SB_EEEEENS5_IJNSA_ILi64EEESE_SE_EEENS_12float_e5m2_tENS5_IJlSB_lEEESG_SH_NS4_8TiledMMAINS4_8MMA_AtomIJNS4_10MMA_TraitsINS4_19SM100_MMA_F8F6F4_SSEJSG_SG_fSE_SE_NS4_17integral_constantINS4_4UMMA5MajorELSO_0EEESP_NSM_INSN_7ScaleInELSQ_0EEESR_EEEEEENS4_6LayoutISC_NS5_IJNSA_ILi0EEESV_SV_EEEEENS5_IJNS4_10UnderscoreESY_SY_EEEEENS4_13SM90_TMA_LOADENS4_14ComposedLayoutINS4_7SwizzleILi2ELi4ELi3EEENS4_18smem_ptr_flag_bitsILi8EEENSU_INS5_IJNSA_ILi8EEESE_EEENS5_IJSE_SB_EEEEEEEvNS4_8identityES11_S1B_vS1C_EENS_8epilogue10collective18CollectiveEpilogueINS1E_23Sm100TmaWarpSpecializedILi1ELi1ELi32ELb0ELb0EEEJSF_NS5_IJNSU_ISE_SB_EES1J_EEESG_SH_SG_SH_NS1E_6fusion15FusionCallbacksIS1I_NS1L_17LinearCombinationISG_fSG_fLNS_15FloatRoundStyleE2EEESF_S1K_JEEENS4_5SM1004TMEM4LOAD26SM100_TMEM_LOAD_16dp32b32xES11_S1B_NS4_39AutoVectorizingCopyWithAssumedAlignmentILi128EEENS4_14SM90_TMA_STOREES1B_S1W_S1W_EEEvvEEEEvNT_6ParamsE)
        /*077c*/ 	.short	0x0380
        /*077e*/ 	.short	0x0800


	//----- nvinfo : EIATTR_SW_WAR
	.align		4
.L_55:
        /*0780*/ 	.byte	0x04, 0x36
        /*0782*/ 	.short	(.L_57 - .L_56)
.L_56:
        /*0784*/ 	.word	0x00000008
.L_57:


//--------------------- .nv.callgraph             --------------------------
	.section	.nv.callgraph,"",@"SHT_CUDA_CALLGRAPH"
	.align	4
	.sectionentsize	8
	.align		4
        /*0000*/ 	.word	0x00000000
	.align		4
        /*0004*/ 	.word	0xffffffff
	.align		4
        /*0008*/ 	.word	index@(_ZN7cutlass13device_kernelINS_4gemm6kernel13GemmUniversalIN4cute5tupleIJiiiiEEENS1_10collective13CollectiveMmaINS1_35MainloopSm100TmaUmmaWarpSpecializedILi4ELi2ELi4ENS5_IJNS4_1CILi1EEESB_SB_EEEEENS5_IJNSA_ILi64EEESE_SE_EEENS_12float_e5m2_tENS5_IJlSB_lEEESG_SH_NS4_8TiledMMAINS4_8MMA_AtomIJNS4_10MMA_TraitsINS4_19SM100_MMA_F8F6F4_SSEJSG_SG_fSE_SE_NS4_17integral_constantINS4_4UMMA5MajorELSO_0EEESP_NSM_INSN_7ScaleInELSQ_0EEESR_EEEEEENS4_6LayoutISC_NS5_IJNSA_ILi0EEESV_SV_EEEEENS5_IJNS4_10UnderscoreESY_SY_EEEEENS4_13SM90_TMA_LOADENS4_14ComposedLayoutINS4_7SwizzleILi2ELi4ELi3EEENS4_18smem_ptr_flag_bitsILi8EEENSU_INS5_IJNSA_ILi8EEESE_EEENS5_IJSE_SB_EEEEEEEvNS4_8identityES11_S1B_vS1C_EENS_8epilogue10collective18CollectiveEpilogueINS1E_23Sm100TmaWarpSpecializedILi1ELi1ELi32ELb0ELb0EEEJSF_NS5_IJNSU_ISE_SB_EES1J_EEESG_SH_SG_SH_NS1E_6fusion15FusionCallbacksIS1I_NS1L_17LinearCombinationISG_fSG_fLNS_15FloatRoundStyleE2EEESF_S1K_JEEENS4_5SM1004TMEM4LOAD26SM100_TMEM_LOAD_16dp32b32xES11_S1B_NS4_39AutoVectorizingCopyWithAssumedAlignmentILi128EEENS4_14SM90_TMA_STOREES1B_S1W_S1W_EEEvvEEEEvNT_6ParamsE)
	.align		4
        /*000c*/ 	.word	index@(__assertfail)
	.align		4
        /*0010*/ 	.word	0x00000000
	.align		4
        /*0014*/ 	.word	0xfffffffe
	.align		4
        /*0018*/ 	.word	0x00000000
	.align		4
        /*001c*/ 	.word	0xfffffffd
	.align		4
        /*0020*/ 	.word	0x00000000
	.align		4
        /*0024*/ 	.word	0xfffffffc


//--------------------- .nv.constant4             --------------------------
	.section	.nv.constant4,"a",@progbits
	.align	8
	.align		8
.nv.constant4:
        /*0000*/ 	.dword	__assertfail
	.align		8
        /*0008*/ 	.dword	__unnamed_1
	.align		8
        /*0010*/ 	.dword	__unnamed_2
	.align		8
        /*0018*/ 	.dword	_ZN39_INTERNAL_415ad4a9_4_k_cu_36986e22_81954cuda3std3__45__cpo5beginE
	.align		8
        /*0020*/ 	.dword	_ZN39_INTERNAL_415ad4a9_4_k_cu_36986e22_81954cuda3std3__45__cpo3endE
	.align		8
        /*0028*/ 	.dword	_ZN39_INTERNAL_415ad4a9_4_k_cu_36986e22_81954cuda3std3__45__cpo6cbeginE
	.align		8
        /*0030*/ 	.dword	_ZN39_INTERNAL_415ad4a9_4_k_cu_36986e22_81954cuda3std3__45__cpo4cendE
	.align		8
        /*0038*/ 	.dword	_ZN39_INTERNAL_415ad4a9_4_k_cu_36986e22_81954cuda3std3__441_GLOBAL__N__415ad4a9_4_k_cu_36986e22_81956ignoreE
	.align		8
        /*0040*/ 	.dword	_ZN39_INTERNAL_415ad4a9_4_k_cu_36986e22_81954cuda3std3__419piecewise_constructE
	.align		8
        /*0048*/ 	.dword	_ZN39_INTERNAL_415ad4a9_4_k_cu_36986e22_81954cuda3std3__48in_placeE
	.align		8
        /*0050*/ 	.dword	_ZN39_INTERNAL_415ad4a9_4_k_cu_36986e22_81954cuda3std6ranges3__45__cpo4swapE
	.align		8
        /*0058*/ 	.dword	_ZN39_INTERNAL_415ad4a9_4_k_cu_36986e22_81954cuda3std6ranges3__45__cpo9iter_moveE
	.align		8
        /*0060*/ 	.dword	_ZN39_INTERNAL_415ad4a9_4_k_cu_36986e22_81954cute7productE
	.align		8
        /*0068*/ 	.dword	_ZN39_INTERNAL_415ad4a9_4_k_cu_36986e22_81954cute1_E
	.align		8
        /*0070*/ 	.dword	$str$25
	.align		8
        /*0078*/ 	.dword	$str$26
	.align		8
        /*0080*/ 	.dword	$str$27
	.align		8
        /*0088*/ 	.dword	$str$28


//--------------------- .text._ZN7cutlass13device_kernelINS_4gemm6kernel13GemmUniversalIN4cute5tupleIJiiiiEEENS1_10collective13CollectiveMmaINS1_35MainloopSm100TmaUmmaWarpSpecializedILi4ELi2ELi4ENS5_IJNS4_1CILi1EEESB_SB_EEEEENS5_IJNSA_ILi64EEESE_SE_EEENS_12float_e5m2_tENS5_IJlSB_lEEESG_SH_NS4_8TiledMMAINS4_8MMA_AtomIJNS4_10MMA_TraitsINS4_19SM100_MMA_F8F6F4_SSEJSG_SG_fSE_SE_NS4_17integral_constantINS4_4UMMA5MajorELSO_0EEESP_NSM_INSN_7ScaleInELSQ_0EEESR_EEEEEENS4_6LayoutISC_NS5_IJNSA_ILi0EEESV_SV_EEEEENS5_IJNS4_10UnderscoreESY_SY_EEEEENS4_13SM90_TMA_LOADENS4_14ComposedLayoutINS4_7SwizzleILi2ELi4ELi3EEENS4_18smem_ptr_flag_bitsILi8EEENSU_INS5_IJNSA_ILi8EEESE_EEENS5_IJSE_SB_EEEEEEEvNS4_8identityES11_S1B_vS1C_EENS_8epilogue10collective18CollectiveEpilogueINS1E_23Sm100TmaWarpSpecializedILi1ELi1ELi32ELb0ELb0EEEJSF_NS5_IJNSU_ISE_SB_EES1J_EEESG_SH_SG_SH_NS1E_6fusion15FusionCallbacksIS1I_NS1L_17LinearCombinationISG_fSG_fLNS_15FloatRoundStyleE2EEESF_S1K_JEEENS4_5SM1004TMEM4LOAD26SM100_TMEM_LOAD_16dp32b32xES11_S1B_NS4_39AutoVectorizingCopyWithAssumedAlignmentILi128EEENS4_14SM90_TMA_STOREES1B_S1W_S1W_EEEvvEEEEvNT_6ParamsE --------------------------
	.section	.text._ZN7cutlass13device_kernelINS_4gemm6kernel13GemmUniversalIN4cute5tupleIJiiiiEEENS1_10collective13CollectiveMmaINS1_35MainloopSm100TmaUmmaWarpSpecializedILi4ELi2ELi4ENS5_IJNS4_1CILi1EEESB_SB_EEEEENS5_IJNSA_ILi64EEESE_SE_EEENS_12float_e5m2_tENS5_IJlSB_lEEESG_SH_NS4_8TiledMMAINS4_8MMA_AtomIJNS4_10MMA_TraitsINS4_19SM100_MMA_F8F6F4_SSEJSG_SG_fSE_SE_NS4_17integral_constantINS4_4UMMA5MajorELSO_0EEESP_NSM_INSN_7ScaleInELSQ_0EEESR_EEEEEENS4_6LayoutISC_NS5_IJNSA_ILi0EEESV_SV_EEEEENS5_IJNS4_10UnderscoreESY_SY_EEEEENS4_13SM90_TMA_LOADENS4_14ComposedLayoutINS4_7SwizzleILi2ELi4ELi3EEENS4_18smem_ptr_flag_bitsILi8EEENSU_INS5_IJNSA_ILi8EEESE_EEENS5_IJSE_SB_EEEEEEEvNS4_8identityES11_S1B_vS1C_EENS_8epilogue10collective18CollectiveEpilogueINS1E_23Sm100TmaWarpSpecializedILi1ELi1ELi32ELb0ELb0EEEJSF_NS5_IJNSU_ISE_SB_EES1J_EEESG_SH_SG_SH_NS1E_6fusion15FusionCallbacksIS1I_NS1L_17LinearCombinationISG_fSG_fLNS_15FloatRoundStyleE2EEESF_S1K_JEEENS4_5SM1004TMEM4LOAD26SM100_TMEM_LOAD_16dp32b32xES11_S1B_NS4_39AutoVectorizingCopyWithAssumedAlignmentILi128EEENS4_14SM90_TMA_STOREES1B_S1W_S1W_EEEvvEEEEvNT_6ParamsE,"ax",@progbits
	.align	128
.text._ZN7cutlass13device_kernelINS_4gemm6kernel13GemmUniversalIN4cute5tupleIJiiiiEEENS1_10collective13CollectiveMmaINS1_35MainloopSm100TmaUmmaWarpSpecializedILi4ELi2ELi4ENS5_IJNS4_1CILi1EEESB_SB_EEEEENS5_IJNSA_ILi64EEESE_SE_EEENS_12float_e5m2_tENS5_IJlSB_lEEESG_SH_NS4_8TiledMMAINS4_8MMA_AtomIJNS4_10MMA_TraitsINS4_19SM100_MMA_F8F6F4_SSEJSG_SG_fSE_SE_NS4_17integral_constantINS4_4UMMA5MajorELSO_0EEESP_NSM_INSN_7ScaleInELSQ_0EEESR_EEEEEENS4_6LayoutISC_NS5_IJNSA_ILi0EEESV_SV_EEEEENS5_IJNS4_10UnderscoreESY_SY_EEEEENS4_13SM90_TMA_LOADENS4_14ComposedLayoutINS4_7SwizzleILi2ELi4ELi3EEENS4_18smem_ptr_flag_bitsILi8EEENSU_INS5_IJNSA_ILi8EEESE_EEENS5_IJSE_SB_EEEEEEEvNS4_8identityES11_S1B_vS1C_EENS_8epilogue10collective18CollectiveEpilogueINS1E_23Sm100TmaWarpSpecializedILi1ELi1ELi32ELb0ELb0EEEJSF_NS5_IJNSU_ISE_SB_EES1J_EEESG_SH_SG_SH_NS1E_6fusion15FusionCallbacksIS1I_NS1L_17LinearCombinationISG_fSG_fLNS_15FloatRoundStyleE2EEESF_S1K_JEEENS4_5SM1004TMEM4LOAD26SM100_TMEM_LOAD_16dp32b32xES11_S1B_NS4_39AutoVectorizingCopyWithAssumedAlignmentILi128EEENS4_14SM90_TMA_STOREES1B_S1W_S1W_EEEvvEEEEvNT_6ParamsE:
        .type           _ZN7cutlass13device_kernelINS_4gemm6kernel13GemmUniversalIN4cute5tupleIJiiiiEEENS1_10collective13CollectiveMmaINS1_35MainloopSm100TmaUmmaWarpSpecializedILi4ELi2ELi4ENS5_IJNS4_1CILi1EEESB_SB_EEEEENS5_IJNSA_ILi64EEESE_SE_EEENS_12float_e5m2_tENS5_IJlSB_lEEESG_SH_NS4_8TiledMMAINS4_8MMA_AtomIJNS4_10MMA_TraitsINS4_19SM100_MMA_F8F6F4_SSEJSG_SG_fSE_SE_NS4_17integral_constantINS4_4UMMA5MajorELSO_0EEESP_NSM_INSN_7ScaleInELSQ_0EEESR_EEEEEENS4_6LayoutISC_NS5_IJNSA_ILi0EEESV_SV_EEEEENS5_IJNS4_10UnderscoreESY_SY_EEEEENS4_13SM90_TMA_LOADENS4_14ComposedLayoutINS4_7SwizzleILi2ELi4ELi3EEENS4_18smem_ptr_flag_bitsILi8EEENSU_INS5_IJNSA_ILi8EEESE_EEENS5_IJSE_SB_EEEEEEEvNS4_8identityES11_S1B_vS1C_EENS_8epilogue10collective18CollectiveEpilogueINS1E_23Sm100TmaWarpSpecializedILi1ELi1ELi32ELb0ELb0EEEJSF_NS5_IJNSU_ISE_SB_EES1J_EEESG_SH_SG_SH_NS1E_6fusion15FusionCallbacksIS1I_NS1L_17LinearCombinationISG_fSG_fLNS_15FloatRoundStyleE2EEESF_S1K_JEEENS4_5SM1004TMEM4LOAD26SM100_TMEM_LOAD_16dp32b32xES11_S1B_NS4_39AutoVectorizingCopyWithAssumedAlignmentILi128EEENS4_14SM90_TMA_STOREES1B_S1W_S1W_EEEvvEEEEvNT_6ParamsE,@function
        .size           _ZN7cutlass13device_kernelINS_4gemm6kernel13GemmUniversalIN4cute5tupleIJiiiiEEENS1_10collective13CollectiveMmaINS1_35MainloopSm100TmaUmmaWarpSpecializedILi4ELi2ELi4ENS5_IJNS4_1CILi1EEESB_SB_EEEEENS5_IJNSA_ILi64EEESE_SE_EEENS_12float_e5m2_tENS5_IJlSB_lEEESG_SH_NS4_8TiledMMAINS4_8MMA_AtomIJNS4_10MMA_TraitsINS4_19SM100_MMA_F8F6F4_SSEJSG_SG_fSE_SE_NS4_17integral_constantINS4_4UMMA5MajorELSO_0EEESP_NSM_INSN_7ScaleInELSQ_0EEESR_EEEEEENS4_6LayoutISC_NS5_IJNSA_ILi0EEESV_SV_EEEEENS5_IJNS4_10UnderscoreESY_SY_EEEEENS4_13SM90_TMA_LOADENS4_14ComposedLayoutINS4_7SwizzleILi2ELi4ELi3EEENS4_18smem_ptr_flag_bitsILi8EEENSU_INS5_IJNSA_ILi8EEESE_EEENS5_IJSE_SB_EEEEEEEvNS4_8identityES11_S1B_vS1C_EENS_8epilogue10collective18CollectiveEpilogueINS1E_23Sm100TmaWarpSpecializedILi1ELi1ELi32ELb0ELb0EEEJSF_NS5_IJNSU_ISE_SB_EES1J_EEESG_SH_SG_SH_NS1E_6fusion15FusionCallbacksIS1I_NS1L_17LinearCombinationISG_fSG_fLNS_15FloatRoundStyleE2EEESF_S1K_JEEENS4_5SM1004TMEM4LOAD26SM100_TMEM_LOAD_16dp32b32xES11_S1B_NS4_39AutoVectorizingCopyWithAssumedAlignmentILi128EEENS4_14SM90_TMA_STOREES1B_S1W_S1W_EEEvvEEEEvNT_6ParamsE,(.L_x_128 - _ZN7cutlass13device_kernelINS_4gemm6kernel13GemmUniversalIN4cute5tupleIJiiiiEEENS1_10collective13CollectiveMmaINS1_35MainloopSm100TmaUmmaWarpSpecializedILi4ELi2ELi4ENS5_IJNS4_1CILi1EEESB_SB_EEEEENS5_IJNSA_ILi64EEESE_SE_EEENS_12float_e5m2_tENS5_IJlSB_lEEESG_SH_NS4_8TiledMMAINS4_8MMA_AtomIJNS4_10MMA_TraitsINS4_19SM100_MMA_F8F6F4_SSEJSG_SG_fSE_SE_NS4_17integral_constantINS4_4UMMA5MajorELSO_0EEESP_NSM_INSN_7ScaleInELSQ_0EEESR_EEEEEENS4_6LayoutISC_NS5_IJNSA_ILi0EEESV_SV_EEEEENS5_IJNS4_10UnderscoreESY_SY_EEEEENS4_13SM90_TMA_LOADENS4_14ComposedLayoutINS4_7SwizzleILi2ELi4ELi3EEENS4_18smem_ptr_flag_bitsILi8EEENSU_INS5_IJNSA_ILi8EEESE_EEENS5_IJSE_SB_EEEEEEEvNS4_8identityES11_S1B_vS1C_EENS_8epilogue10collective18CollectiveEpilogueINS1E_23Sm100TmaWarpSpecializedILi1ELi1ELi32ELb0ELb0EEEJSF_NS5_IJNSU_ISE_SB_EES1J_EEESG_SH_SG_SH_NS1E_6fusion15FusionCallbacksIS1I_NS1L_17LinearCombinationISG_fSG_fLNS_15FloatRoundStyleE2EEESF_S1K_JEEENS4_5SM1004TMEM4LOAD26SM100_TMEM_LOAD_16dp32b32xES11_S1B_NS4_39AutoVectorizingCopyWithAssumedAlignmentILi128EEENS4_14SM90_TMA_STOREES1B_S1W_S1W_EEEvvEEEEvNT_6ParamsE)
        .other          _ZN7cutlass13device_kernelINS_4gemm6kernel13GemmUniversalIN4cute5tupleIJiiiiEEENS1_10collective13CollectiveMmaINS1_35MainloopSm100TmaUmmaWarpSpecializedILi4ELi2ELi4ENS5_IJNS4_1CILi1EEESB_SB_EEEEENS5_IJNSA_ILi64EEESE_SE_EEENS_12float_e5m2_tENS5_IJlSB_lEEESG_SH_NS4_8TiledMMAINS4_8MMA_AtomIJNS4_10MMA_TraitsINS4_19SM100_MMA_F8F6F4_SSEJSG_SG_fSE_SE_NS4_17integral_constantINS4_4UMMA5MajorELSO_0EEESP_NSM_INSN_7ScaleInELSQ_0EEESR_EEEEEENS4_6LayoutISC_NS5_IJNSA_ILi0EEESV_SV_EEEEENS5_IJNS4_10UnderscoreESY_SY_EEEEENS4_13SM90_TMA_LOADENS4_14ComposedLayoutINS4_7SwizzleILi2ELi4ELi3EEENS4_18smem_ptr_flag_bitsILi8EEENSU_INS5_IJNSA_ILi8EEESE_EEENS5_IJSE_SB_EEEEEEEvNS4_8identityES11_S1B_vS1C_EENS_8epilogue10collective18CollectiveEpilogueINS1E_23Sm100TmaWarpSpecializedILi1ELi1ELi32ELb0ELb0EEEJSF_NS5_IJNSU_ISE_SB_EES1J_EEESG_SH_SG_SH_NS1E_6fusion15FusionCallbacksIS1I_NS1L_17LinearCombinationISG_fSG_fLNS_15FloatRoundStyleE2EEESF_S1K_JEEENS4_5SM1004TMEM4LOAD26SM100_TMEM_LOAD_16dp32b32xES11_S1B_NS4_39AutoVectorizingCopyWithAssumedAlignmentILi128EEENS4_14SM90_TMA_STOREES1B_S1W_S1W_EEEvvEEEEvNT_6ParamsE,@"STO_CUDA_ENTRY STV_DEFAULT"
_ZN7cutlass13device_kernelINS_4gemm6kernel13GemmUniversalIN4cute5tupleIJiiiiEEENS1_10collective13CollectiveMmaINS1_35MainloopSm100TmaUmmaWarpSpecializedILi4ELi2ELi4ENS5_IJNS4_1CILi1EEESB_SB_EEEEENS5_IJNSA_ILi64EEESE_SE_EEENS_12float_e5m2_tENS5_IJlSB_lEEESG_SH_NS4_8TiledMMAINS4_8MMA_AtomIJNS4_10MMA_TraitsINS4_19SM100_MMA_F8F6F4_SSEJSG_SG_fSE_SE_NS4_17integral_constantINS4_4UMMA5MajorELSO_0EEESP_NSM_INSN_7ScaleInELSQ_0EEESR_EEEEEENS4_6LayoutISC_NS5_IJNSA_ILi0EEESV_SV_EEEEENS5_IJNS4_10UnderscoreESY_SY_EEEEENS4_13SM90_TMA_LOADENS4_14ComposedLayoutINS4_7SwizzleILi2ELi4ELi3EEENS4_18smem_ptr_flag_bitsILi8EEENSU_INS5_IJNSA_ILi8EEESE_EEENS5_IJSE_SB_EEEEEEEvNS4_8identityES11_S1B_vS1C_EENS_8epilogue10collective18CollectiveEpilogueINS1E_23Sm100TmaWarpSpecializedILi1ELi1ELi32ELb0ELb0EEEJSF_NS5_IJNSU_ISE_SB_EES1J_EEESG_SH_SG_SH_NS1E_6fusion15FusionCallbacksIS1I_NS1L_17LinearCombinationISG_fSG_fLNS_15FloatRoundStyleE2EEESF_S1K_JEEENS4_5SM1004TMEM4LOAD26SM100_TMEM_LOAD_16dp32b32xES11_S1B_NS4_39AutoVectorizingCopyWithAssumedAlignmentILi128EEENS4_14SM90_TMA_STOREES1B_S1W_S1W_EEEvvEEEEvNT_6ParamsE:
[----:B------:R-:W1:Y:S01]  /*0000*/  LDC R1, c[0x0][0x37c] ;  /* 0x0000df00ff017b82 */ /* 0x000e620000000800 */
[----:B------:R-:W2:Y:S01]  /*0010*/  S2R R101, SR_TID.X ;  /* 0x0000000000657919 */ /* 0x000ea20000002100 */
[----:B------:R-:W3:Y:S01]  /*0020*/  LDCU.64 UR4, c[0x0][0x890] ;  /* 0x00011200ff0477ac */ /* 0x000ee20008000a00 */
[----:B------:R-:W-:Y:S02]  /*0030*/  PRMT R96, RZ, 0x7610, R96 ;  /* 0x00007610ff607816 */ /* 0x000fe40000000060 */
[----:B------:R-:W-:Y:S01]  /*0040*/  ELECT P5, URZ, PT ;  /* 0x0000000000ff782f */ /* 0x000fe200038a0000 */
[----:B------:R-:W4:Y:S01]  /*0050*/  LDCU.64 UR40, c[0x0][0x358] ;  /* 0x00006b00ff2877ac */ /* 0x000f220008000a00 */
[----:B---3--:R-:W-:-:S04]  /*0060*/  UISETP.NE.U32.AND UP0, UPT, UR4, URZ, UPT ;  /* 0x000000ff0400728c */ /* 0x008fc8000bf05070 */
[----:B------:R-:W-:Y:S01]  /*0070*/  UISETP.NE.AND.EX UP0, UPT, UR5, URZ, UPT, UP0 ;  /* 0x000000ff0500728c */ /* 0x000fe2000bf05300 */
[----:B--2---:R-:W-:-:S05]  /*0080*/  SHF.R.U32.HI R104, RZ, 0x5, R101 ;  /* 0x00000005ff687819 */ /* 0x004fca0000011665 */
[----:B------:R-:W2:Y:S02]  /*0090*/  SHFL.IDX PT, R0, R104, RZ, 0x1f ;  /* 0x00001fff68007589 */ /* 0x000ea400000e0000 */
[----:B--2---:R-:W-:Y:S01]  /*00a0*/  R2UR UR8, R0 ;  /* 0x00000000000872ca */ /* 0x004fe200000e0000 */
[----:B-1--4-:R-:W-:-:S14]  /*00b0*/  BRA.U UP0, `(.L_x_0) ;  /* 0x00000001002c7547 */ /* 0x012fdc000b800000 */
[----:B------:R-:W1:Y:S02]  /*00c0*/  LDCU.64 UR6, c[0x0][0x888] ;  /* 0x00011100ff0677ac */ /* 0x000e640008000a00 */
[----:B-1----:R-:W-:-:S04]  /*00d0*/  UISETP.NE.U32.AND UP0, UPT, UR6, URZ, UPT ;  /* 0x000000ff0600728c */ /* 0x002fc8000bf05070 */
[----:B------:R-:W-:-:S09]  /*00e0*/  UISETP.NE.AND.EX UP0, UPT, UR7, URZ, UPT, UP0 ;  /* 0x000000ff0700728c */ /* 0x000fd2000bf05300 */
[----:B------:R-:W-:Y:S05]  /*00f0*/  BRA.U !UP0, `(.L_x_1) ;  /* 0x0000000108107547 */ /* 0x000fea000b800000 */
[----:B------:R-:W1:Y:S02]  /*0100*/  LDC.64 R2, c[0x0][0x888] ;  /* 0x00022200ff027b82 */ /* 0x000e640000000a00 */
[----:B-1----:R1:W5:Y:S01]  /*0110*/  LDG.E R49, desc[UR40][R2.64] ;  /* 0x0000002802317981 */ /* 0x002362000c1e1900 */
[----:B------:R-:W-:Y:S01]  /*0120*/  HFMA2 R96, -RZ, RZ, 0, 5.9604644775390625e-08 ;  /* 0x00000001ff607431 */ /* 0x000fe200000001ff */
[----:B------:R-:W-:Y:S05]  /*0130*/  BRA `(.L_x_0) ;  /* 0x00000000000c7947 */ /* 0x000fea0003800000 */
.L_x_1:
[----:B------:R-:W1:Y:S01]  /*0140*/  LDCU UR6, c[0x0][0x880] ;  /* 0x00011000ff0677ac */ /* 0x000e620008000800 */
[----:B------:R-:W-:Y:S01]  /*0150*/  HFMA2 R96, -RZ, RZ, 0, 5.9604644775390625e-08 ;  /* 0x00000001ff607431 */ /* 0x000fe200000001ff */
[----:B-1----:R-:W-:-:S07]  /*0160*/  MOV R49, UR6 ;  /* 0x0000000600317c02 */ /* 0x002fce0008000f00 */
.L_x_0:
[----:B------:R-:W2:Y:S02]  /*0170*/  LDCU.64 UR6, c[0x0][0x8b0] ;  /* 0x00011600ff0677ac */ /* 0x000ea40008000a00 */
[----:B--2---:R-:W-:-:S04]  /*0180*/  UISETP.NE.U32.AND UP0, UPT, UR6, URZ, UPT ;  /* 0x000000ff0600728c */ /* 0x004fc8000bf05070 */
[----:B------:R-:W-:-:S09]  /*0190*/  UISETP.NE.AND.EX UP0, UPT, UR7, URZ, UPT, UP0 ;  /* 0x000000ff0700728c */ /* 0x000fd2000bf05300 */
[----:B------:R-:W-:Y:S05]  /*01a0*/  BRA.U UP0, `(.L_x_2) ;  /* 0x0000000100247547 */ /* 0x000fea000b800000 */
[----:B------:R-:W2:Y:S02]  /*01b0*/  LDCU.64 UR6, c[0x0][0x8a8] ;  /* 0x00011500ff0677ac */ /* 0x000ea40008000a00 */
[----:B--2---:R-:W-:-:S04]  /*01c0*/  UISETP.NE.U32.AND UP0, UPT, UR6, URZ, UPT ;  /* 0x000000ff0600728c */ /* 0x004fc8000bf05070 */
[----:B------:R-:W-:-:S09]  /*01d0*/  UISETP.NE.AND.EX UP0, UPT, UR7, URZ, UPT, UP0 ;  /* 0x000000ff0700728c */ /* 0x000fd2000bf05300 */
[----:B------:R-:W-:Y:S05]  /*01e0*/  BRA.U !UP0, `(.L_x_3) ;  /* 0x00000001080c7547 */ /* 0x000fea000b800000 */
[----:B-1----:R-:W1:Y:S02]  /*01f0*/  LDC.64 R2, c[0x0][0x8a8] ;  /* 0x00022a00ff027b82 */ /* 0x002e640000000a00 */
[----:B-1----:R2:W5:Y:S01]  /*0200*/  LDG.E R47, desc[UR40][R2.64] ;  /* 0x00000028022f7981 */ /* 0x002562000c1e1900 */
[----:B------:R-:W-:Y:S05]  /*0210*/  BRA `(.L_x_2) ;  /* 0x0000000000087947 */ /* 0x000fea0003800000 */
.L_x_3:
[----:B------:R-:W2:Y:S02]  /*0220*/  LDCU UR6, c[0x0][0x8a0] ;  /* 0x00011400ff0677ac */ /* 0x000ea40008000800 */
[----:B--2---:R-:W-:Y:S02]  /*0230*/  MOV R47, UR6 ;  /* 0x00000006002f7c02 */ /* 0x004fe40008000f00 */
.L_x_2:
[----:B------:R-:W-:Y:S01]  /*0240*/  IMAD.U32 R0, RZ, RZ, UR8 ;  /* 0x00000008ff007e24 */ /* 0x000fe2000f8e00ff */
[----:B------:R-:W-:Y:S04]  /*0250*/  BSSY.RECONVERGENT B0, `(.L_x_4) ;  /* 0x000000c000007945 */ /* 0x000fe80003800200 */
[C---:B------:R-:W-:Y:S02]  /*0260*/  ISETP.NE.OR P1, PT, R0.reuse, 0x1, !P5 ;  /* 0x000000010000780c */ /* 0x040fe40006f25670 */
[----:B------:R-:W-:-:S11]  /*0270*/  ISETP.NE.OR P0, PT, R0, 0x3, !P5 ;  /* 0x000000030000780c */ /* 0x000fd60006f05670 */
[----:B------:R-:W-:Y:S05]  /*0280*/  @P1 BRA `(.L_x_5) ;  /* 0x0000000000201947 */ /* 0x000fea0003800000 */
[----:B------:R-:W3:Y:S02]  /*0290*/  LDCU.64 UR6, c[0x0][0x348] ;  /* 0x00006900ff0677ac */ /* 0x000ee40008000a00 */
[----:B---3--:R-:W-:Y:S02]  /*02a0*/  UIADD3 UR10, UP1, UPT, UR6, 0x80, URZ ;  /* 0x00000080060a7890 */ /* 0x008fe4000ff3e0ff */
[----:B------:R-:W-:Y:S02]  /*02b0*/  UIADD3 UR6, UP0, UPT, UR6, 0x180, URZ ;  /* 0x0000018006067890 */ /* 0x000fe4000ff1e0ff */
[----:B------:R-:W-:Y:S02]  /*02c0*/  UIADD3.X UR11, UPT, UPT, URZ, UR7, URZ, UP1, !UPT ;  /* 0x00000007ff0b7290 */ /* 0x000fe40008ffe4ff */
[----:B------:R-:W-:-:S07]  /*02d0*/  UIADD3.X UR7, UPT, UPT, URZ, UR7, URZ, UP0, !UPT ;  /* 0x00000007ff077290 */ /* 0x000fce00087fe4ff */
[----:B------:R3:W-:Y:S02]  /*02e0*/  UTMACCTL.PF [UR10] ;  /* 0x000000000a0079b9 */ /* 0x0007e40008040000 */
[----:B------:R3:W-:Y:S02]  /*02f0*/  UTMACCTL.PF [UR6] ;  /* 0x00000000060079b9 */ /* 0x0007e40008040000 */
[----:B---3--:R-:W-:Y:S01]  /*0300*/  NOP ;  /* 0x0000000000007918 */ /* 0x008fe20000000000 */
.L_x_5:
[----:B------:R-:W-:Y:S05]  /*0310*/  BSYNC.RECONVERGENT B0 ;  /* 0x0000000000007941 */ /* 0x000fea0003800200 */
.L_x_4:
[----:B------:R-:W-:Y:S04]  /*0320*/  BSSY.RECONVERGENT B0, `(.L_x_6) ;  /* 0x000000a000007945 */ /* 0x000fe80003800200 */
        /* <DEDUP_REMOVED lines=9> */
.L_x_7:
[----:B------:R-:W-:Y:S05]  /*03c0*/  BSYNC.RECONVERGENT B0 ;  /* 0x0000000000007941 */ /* 0x000fea0003800200 */
.L_x_6:
[----:B------:R-:W3:Y:S01]  /*03d0*/  LDCU.64 UR6, c[0x0][0x888] ;  /* 0x00011100ff0677ac */ /* 0x000ee20008000a00 */
[----:B------:R-:W-:Y:S02]  /*03e0*/  UISETP.EQ.U32.AND UP1, UPT, UR4, URZ, UPT ;  /* 0x000000ff0400728c */ /* 0x000fe4000bf22070 */
[----:B------:R-:W-:Y:S02]  /*03f0*/  UPLOP3.LUT UP2, UPT, UPT, UPT, UPT, 0x80, 0x8 ;  /* 0x000000000008789c */ /* 0x000fe40003f4f070 */
[----:B---3--:R-:W-:-:S04]  /*0400*/  UISETP.NE.U32.AND UP0, UPT, UR6, URZ, UPT ;  /* 0x000000ff0600728c */ /* 0x008fc8000bf05070 */
[----:B------:R-:W-:-:S04]  /*0410*/  UISETP.NE.AND.EX UP0, UPT, UR7, URZ, UPT, UP0 ;  /* 0x000000ff0700728c */ /* 0x000fc8000bf05300 */
[----:B------:R-:W-:-:S04]  /*0420*/  UISETP.EQ.OR.EX UP3, UPT, UR5, URZ, !UP0, UP1 ;  /* 0x000000ff0500728c */ /* 0x000fc8000c762710 */
[----:B------:R-:W-:-:S05]  /*0430*/  UP2UR UR44, UPR, URZ, 0x8 ;  /* 0x00000008ff2c7883 */ /* 0x000fca0008000000 */
[----:B------:R-:W-:Y:S07]  /*0440*/  BRA.U !UP3, `(.L_x_8) ;  /* 0x000000010b207547 */ /* 0x000fee000b800000 */
[----:B------:R-:W-:Y:S01]  /*0450*/  UISETP.NE.U32.AND UP2, UPT, UR4, URZ, UPT ;  /* 0x000000ff0400728c */ /* 0x000fe2000bf45070 */
[----:B-----5:R-:W-:Y:S01]  /*0460*/  FSETP.NEU.AND P0, PT, R49, RZ, PT ;  /* 0x000000ff3100720b */ /* 0x020fe20003f0d000 */
[----:B------:R-:W-:Y:S02]  /*0470*/  USEL UR4, URZ, 0xffffffff, UP0 ;  /* 0xffffffffff047887 */ /* 0x000fe40008000000 */
[----:B------:R-:W-:-:S10]  /*0480*/  UISETP.NE.AND.EX UP2, UPT, UR5, URZ, UPT, UP2 ;  /* 0x000000ff0500728c */ /* 0x000fd4000bf45320 */
[----:B------:R-:W-:Y:S01]  /*0490*/  VOTEU.ANY UP1, P0 ;  /* 0x0000000000ff7886 */ /* 0x000fe20000020100 */
[----:B------:R-:W-:-:S04]  /*04a0*/  @!UP2 USEL UR4, URZ, 0xffffffff, UP1 ;  /* 0xffffffffff04a887 */ /* 0x000fc80008800000 */
[----:B------:R-:W-:-:S04]  /*04b0*/  ULOP3.LUT UR4, UR4, 0x1, URZ, 0xc0, !UPT ;  /* 0x0000000104047892 */ /* 0x000fc8000f8ec0ff */
[----:B------:R-:W-:-:S11]  /*04c0*/  UISETP.NE.U32.AND UP2, UPT, UR4, 0x1, UPT ;  /* 0x000000010400788c */ /* 0x000fd6000bf45070 */
.L_x_8:
[----:B-12---:R-:W1:Y:S01]  /*04d0*/  SHFL.IDX PT, R2, R104, RZ, 0x1f ;  /* 0x00001fff68027589 */ /* 0x006e6200000e0000 */
[----:B------:R-:W-:-:S04]  /*04e0*/  UISETP.NE.AND UP1, UPT, UR8, 0x2, UPT ;  /* 0x000000020800788c */ /* 0x000fc8000bf25270 */
[----:B------:R-:W-:Y:S01]  /*04f0*/  USEL UR13, URZ, 0x1, UP1 ;  /* 0x00000001ff0d7887 */ /* 0x000fe20008800000 */
[----:B-1----:R-:W-:-:S13]  /*0500*/  ISETP.NE.AND P0, PT, R2, RZ, PT ;  /* 0x000000ff0200720c */ /* 0x002fda0003f05270 */
[----:B------:R-:W-:Y:S05]  /*0510*/  @P0 BRA `(.L_x_9) ;  /* 0x0000000000480947 */ /* 0x000fea0003800000 */
[----:B------:R-:W1:Y:S01]  /*0520*/  S2UR UR5, SR_CgaCtaId ;  /* 0x00000000000579c3 */ /* 0x000e620000008800 */
[----:B------:R-:W-:Y:S01]  /*0530*/  UMOV UR6, 0x400 ;  /* 0x0000040000067882 */ /* 0x000fe20000000000 */
[----:B------:R-:W-:Y:S01]  /*0540*/  UMOV UR4, 0x1 ;  /* 0x0000000100047882 */ /* 0x000fe20000000000 */
[----:B------:R-:W-:Y:S01]  /*0550*/  ELECT P0, URZ, PT ;  /* 0x0000000000ff782f */ /* 0x000fe20003800000 */
[----:B-1----:R-:W-:Y:S02]  /*0560*/  ULEA UR5, UR5, UR6, 0x18 ;  /* 0x0000000605057291 */ /* 0x002fe4000f8ec0ff */
[----:B------:R-:W-:-:S04]  /*0570*/  UIADD3 UR6, UPT, UPT, -UR4, 0x100000, URZ ;  /* 0x0010000004067890 */ /* 0x000fc8000fffe1ff */
[----:B------:R-:W-:Y:S02]  /*0580*/  USHF.L.U32 UR7, UR6, 0xb, URZ ;  /* 0x0000000b06077899 */ /* 0x000fe400080006ff */
[----:B------:R-:W-:Y:S01]  /*0590*/  USHF.L.U32 UR6, UR6, 0x1, URZ ;  /* 0x0000000106067899 */ /* 0x000fe200080006ff */
[----:B------:R-:W1:Y:S11]  /*05a0*/  FENCE.VIEW.ASYNC.S ;  /* 0x00000000000073c6 */ /* 0x000e760000000000 */
[----:B-1----:R1:W2:Y:S01]  /*05b0*/  SYNCS.EXCH.64 URZ, [UR5], UR6 ;  /* 0x0000000605ff75b2 */ /* 0x0022a20008000100 */
[----:B------:R1:W3:Y:S01]  /*05c0*/  SYNCS.EXCH.64 URZ, [UR5+0x20], UR6 ;  /* 0x0000200605ff75b2 */ /* 0x0002e20008000100 */
[----:B------:R1:W4:Y:S01]  /*05d0*/  SYNCS.EXCH.64 URZ, [UR5+0x8], UR6 ;  /* 0x0000080605ff75b2 */ /* 0x0003220008000100 */
[----:B------:R1:W1:Y:S01]  /*05e0*/  SYNCS.EXCH.64 URZ, [UR5+0x28], UR6 ;  /* 0x0000280605ff75b2 */ /* 0x0002620008000100 */
[----:B------:R1:W1:Y:S01]  /*05f0*/  SYNCS.EXCH.64 URZ, [UR5+0x10], UR6 ;  /* 0x0000100605ff75b2 */ /* 0x0002620008000100 */
[----:B------:R1:W1:Y:S01]  /*0600*/  SYNCS.EXCH.64 URZ, [UR5+0x30], UR6 ;  /* 0x0000300605ff75b2 */ /* 0x0002620008000100 */
[----:B------:R1:W1:Y:S01]  /*0610*/  SYNCS.EXCH.64 URZ, [UR5+0x18], UR6 ;  /* 0x0000180605ff75b2 */ /* 0x0002620008000100 */
[----:B------:R1:W1:Y:S01]  /*0620*/  SYNCS.EXCH.64 URZ, [UR5+0x38], UR6 ;  /* 0x0000380605ff75b2 */ /* 0x0002620008000100 */
[----:B------:R-:W-:Y:S01]  /*0630*/  NOP ;  /* 0x0000000000007918 */ /* 0x000fe20000000000 */
.L_x_9:
[----:B------:R-:W2:Y:S01]  /*0640*/  SHFL.IDX PT, R2, R104, RZ, 0x1f ;  /* 0x00001fff68027589 */ /* 0x000ea200000e0000 */
[----:B------:R-:W-:Y:S01]  /*0650*/  NOP ;  /* 0x0000000000007918 */ /* 0x000fe20000000000 */
[----:B--2---:R-:W-:-:S13]  /*0660*/  ISETP.NE.AND P0, PT, R2, 0x1, PT ;  /* 0x000000010200780c */ /* 0x004fda0003f05270 */
[----:B------:R-:W-:Y:S05]  /*0670*/  @P0 BRA `(.L_x_10) ;  /* 0x0000000000400947 */ /* 0x000fea0003800000 */
[----:B-1----:R-:W1:Y:S01]  /*0680*/  S2UR UR6, SR_CgaCtaId ;  /* 0x00000000000679c3 */ /* 0x002e620000008800 */
[----:B------:R-:W-:Y:S01]  /*0690*/  UMOV UR7, 0x400 ;  /* 0x0000040000077882 */ /* 0x000fe20000000000 */
[----:B------:R-:W-:Y:S01]  /*06a0*/  UMOV UR5, 0x20 ;  /* 0x0000002000057882 */ /* 0x000fe20000000000 */
[----:B------:R-:W-:Y:S01]  /*06b0*/  UMOV UR4, 0x80 ;  /* 0x0000008000047882 */ /* 0x000fe20000000000 */
[----:B------:R-:W-:-:S04]  /*06c0*/  UIADD3 UR10, UPT, UPT, -UR5, 0x100000, URZ ;  /* 0x00100000050a7890 */ /* 0x000fc8000fffe1ff */
[----:B------:R-:W-:Y:S02]  /*06d0*/  USHF.L.U32 UR11, UR10, 0xb, URZ ;  /* 0x0000000b0a0b7899 */ /* 0x000fe400080006ff */
[----:B------:R-:W-:Y:S02]  /*06e0*/  USHF.L.U32 UR10, UR10, 0x1, URZ ;  /* 0x000000010a0a7899 */ /* 0x000fe400080006ff */
[----:B------:R-:W-:-:S04]  /*06f0*/  UIADD3 UR4, UPT, UPT, -UR4, 0x100000, URZ ;  /* 0x0010000004047890 */ /* 0x000fc8000fffe1ff */
[----:B------:R-:W-:Y:S02]  /*0700*/  USHF.L.U32 UR5, UR4, 0xb, URZ ;  /* 0x0000000b04057899 */ /* 0x000fe400080006ff */
[----:B------:R-:W-:Y:S01]  /*0710*/  USHF.L.U32 UR4, UR4, 0x1, URZ ;  /* 0x0000000104047899 */ /* 0x000fe200080006ff */
[----:B------:R-:W-:Y:S01]  /*0720*/  ELECT P0, URZ, PT ;  /* 0x0000000000ff782f */ /* 0x000fe20003800000 */
[----:B-1----:R-:W-:Y:S01]  /*0730*/  ULEA UR6, UR6, UR7, 0x18 ;  /* 0x0000000706067291 */ /* 0x002fe2000f8ec0ff */
[----:B------:R-:W1:Y:S11]  /*0740*/  FENCE.VIEW.ASYNC.S ;  /* 0x00000000000073c6 */ /* 0x000e760000000000 */
[----:B-1----:R2:W1:Y:S01]  /*0750*/  SYNCS.EXCH.64 URZ, [UR6+0x40], UR10 ;  /* 0x0000400a06ff75b2 */ /* 0x0024620008000100 */
[----:B------:R2:W1:Y:S02]  /*0760*/  SYNCS.EXCH.64 URZ, [UR6+0x48], UR4 ;  /* 0x0000480406ff75b2 */ /* 0x0004640008000100 */
[----:B--2---:R-:W-:Y:S01]  /*0770*/  NOP ;  /* 0x0000000000007918 */ /* 0x004fe20000000000 */
.L_x_10:
[----:B------:R-:W2:Y:S01]  /*0780*/  SHFL.IDX PT, R2, R104, RZ, 0x1f ;  /* 0x00001fff68027589 */ /* 0x000ea200000e0000 */
[----:B------:R-:W-:Y:S01]  /*0790*/  NOP ;  /* 0x0000000000007918 */ /* 0x000fe20000000000 */
[----:B--2---:R-:W-:-:S13]  /*07a0*/  ISETP.NE.AND P0, PT, R2, 0x3, PT ;  /* 0x000000030200780c */ /* 0x004fda0003f05270 */
[----:B------:R-:W-:Y:S05]  /*07b0*/  @P0 BRA `(.L_x_11) ;  /* 0x0000000000300947 */ /* 0x000fea0003800000 */
[----:B-1----:R-:W1:Y:S01]  /*07c0*/  S2UR UR5, SR_CgaCtaId ;  /* 0x00000000000579c3 */ /* 0x002e620000008800 */
        /* <DEDUP_REMOVED lines=8> */
[----:B-1----:R2:W1:Y:S01]  /*0850*/  SYNCS.EXCH.64 URZ, [UR5+0x50], UR6 ;  /* 0x0000500605ff75b2 */ /* 0x0024620008000100 */
[----:B------:R2:W1:Y:S02]  /*0860*/  SYNCS.EXCH.64 URZ, [UR5+0x58], UR6 ;  /* 0x0000580605ff75b2 */ /* 0x0004640008000100 */
[----:B--2---:R-:W-:Y:S01]  /*0870*/  NOP ;  /* 0x0000000000007918 */ /* 0x004fe20000000000 */
.L_x_11:
[----:B------:R-:W2:Y:S01]  /*0880*/  SHFL.IDX PT, R2, R104, RZ, 0x1f ;  /* 0x00001fff68027589 */ /* 0x000ea200000e0000 */
[----:B------:R-:W-:Y:S01]  /*0890*/  NOP ;  /* 0x0000000000007918 */ /* 0x000fe20000000000 */
[----:B--2---:R-:W-:-:S13]  /*08a0*/  ISETP.NE.AND P0, PT, R2, 0x4, PT ;  /* 0x000000040200780c */ /* 0x004fda0003f05270 */
[----:B------:R-:W-:Y:S05]  /*08b0*/  @P0 BRA `(.L_x_12) ;  /* 0x00000000004c0947 */ /* 0x000fea0003800000 */
[----:B-1----:R-:W1:Y:S01]  /*08c0*/  S2UR UR5, SR_CgaCtaId ;  /* 0x00000000000579c3 */ /* 0x002e620000008800 */
[----:B------:R-:W-:Y:S01]  /*08d0*/  UMOV UR7, 0x100 ;  /* 0x0000010000077882 */ /* 0x000fe20000000000 */
[----:B------:R-:W-:Y:S01]  /*08e0*/  UMOV UR6, 0x400 ;  /* 0x0000040000067882 */ /* 0x000fe20000000000 */
[----:B------:R-:W-:Y:S01]  /*08f0*/  USEL UR7, UR7, 0xe0, UP2 ;  /* 0x000000e007077887 */ /* 0x000fe20009000000 */
[----:B------:R-:W-:Y:S01]  /*0900*/  UMOV UR4, 0x1 ;  /* 0x0000000100047882 */ /* 0x000fe20000000000 */
[----:B------:R-:W-:Y:S01]  /*0910*/  ELECT P0, URZ, PT ;  /* 0x0000000000ff782f */ /* 0x000fe20003800000 */
[----:B------:R-:W-:-:S04]  /*0920*/  UIADD3 UR10, UPT, UPT, -UR4, 0x100000, URZ ;  /* 0x00100000040a7890 */ /* 0x000fc8000fffe1ff */
[----:B------:R-:W-:Y:S02]  /*0930*/  USHF.L.U32 UR11, UR10, 0xb, URZ ;  /* 0x0000000b0a0b7899 */ /* 0x000fe400080006ff */
[----:B------:R-:W-:Y:S02]  /*0940*/  USHF.L.U32 UR10, UR10, 0x1, URZ ;  /* 0x000000010a0a7899 */ /* 0x000fe400080006ff */
[----:B-1----:R-:W-:Y:S02]  /*0950*/  ULEA UR5, UR5, UR6, 0x18 ;  /* 0x0000000605057291 */ /* 0x002fe4000f8ec0ff */
[----:B------:R-:W-:-:S04]  /*0960*/  UIADD3 UR6, UPT, UPT, -UR7, 0x100000, URZ ;  /* 0x0010000007067890 */ /* 0x000fc8000fffe1ff */
[----:B------:R-:W-:Y:S02]  /*0970*/  USHF.L.U32 UR7, UR6, 0xb, URZ ;  /* 0x0000000b06077899 */ /* 0x000fe400080006ff */
[----:B------:R-:W-:Y:S01]  /*0980*/  USHF.L.U32 UR6, UR6, 0x1, URZ ;  /* 0x0000000106067899 */ /* 0x000fe200080006ff */
[----:B------:R-:W1:Y:S03]  /*0990*/  FENCE.VIEW.ASYNC.S ;  /* 0x00000000000073c6 */ /* 0x000e660000000000 */
[----:B-1----:R2:W1:Y:S08]  /*09a0*/  SYNCS.EXCH.64 URZ, [UR5+0x60], UR10 ;  /* 0x0000600a05ff75b2 */ /* 0x0024700008000100 */
[----:B------:R2:W1:Y:S01]  /*09b0*/  SYNCS.EXCH.64 URZ, [UR5+0x70], UR6 ;  /* 0x0000700605ff75b2 */ /* 0x0004620008000100 */
[----:B------:R2:W1:Y:S01]  /*09c0*/  SYNCS.EXCH.64 URZ, [UR5+0x68], UR10 ;  /* 0x0000680a05ff75b2 */ /* 0x0004620008000100 */
[----:B------:R2:W1:Y:S02]  /*09d0*/  SYNCS.EXCH.64 URZ, [UR5+0x78], UR6 ;  /* 0x0000780605ff75b2 */ /* 0x0004640008000100 */
[----:B--2---:R-:W-:Y:S01]  /*09e0*/  NOP ;  /* 0x0000000000007918 */ /* 0x004fe20000000000 */
.L_x_12:
        /* <DEDUP_REMOVED lines=18> */
[----:B------:R2:W1:Y:S01]  /*0b10*/  SYNCS.EXCH.64 URZ, [UR6+0xa0], UR4 ;  /* 0x0000a00406ff75b2 */ /* 0x0004620008000100 */
[----:B------:R2:W1:Y:S01]  /*0b20*/  SYNCS.EXCH.64 URZ, [UR6+0x88], UR10 ;  /* 0x0000880a06ff75b2 */ /* 0x0004620008000100 */
[----:B------:R2:W1:Y:S01]  /*0b30*/  SYNCS.EXCH.64 URZ, [UR6+0xa8], UR4 ;  /* 0x0000a80406ff75b2 */ /* 0x0004620008000100 */
[----:B------:R2:W1:Y:S01]  /*0b40*/  SYNCS.EXCH.64 URZ, [UR6+0x90], UR10 ;  /* 0x0000900a06ff75b2 */ /* 0x0004620008000100 */
[----:B------:R2:W1:Y:S01]  /*0b50*/  SYNCS.EXCH.64 URZ, [UR6+0xb0], UR4 ;  /* 0x0000b00406ff75b2 */ /* 0x0004620008000100 */
[----:B------:R2:W1:Y:S01]  /*0b60*/  SYNCS.EXCH.64 URZ, [UR6+0x98], UR10 ;  /* 0x0000980a06ff75b2 */ /* 0x0004620008000100 */
[----:B------:R2:W1:Y:S02]  /*0b70*/  SYNCS.EXCH.64 URZ, [UR6+0xb8], UR4 ;  /* 0x0000b80406ff75b2 */ /* 0x0004640008000100 */
[----:B--2---:R-:W-:Y:S01]  /*0b80*/  NOP ;  /* 0x0000000000007918 */ /* 0x004fe20000000000 */
.L_x_13:
        /* <DEDUP_REMOVED lines=14> */
[----:B------:R2:W1:Y:S01]  /*0c70*/  SYNCS.EXCH.64 URZ, [UR5+0xd0], UR6 ;  /* 0x0000d00605ff75b2 */ /* 0x0004620008000100 */
[----:B------:R2:W1:Y:S01]  /*0c80*/  SYNCS.EXCH.64 URZ, [UR5+0xc8], UR6 ;  /* 0x0000c80605ff75b2 */ /* 0x0004620008000100 */
[----:B------:R2:W1:Y:S02]  /*0c90*/  SYNCS.EXCH.64 URZ, [UR5+0xd8], UR6 ;  /* 0x0000d80605ff75b2 */ /* 0x0004640008000100 */
[----:B--2---:R-:W-:Y:S01]  /*0ca0*/  NOP ;  /* 0x0000000000007918 */ /* 0x004fe20000000000 */
.L_x_14:
[----:B-1----:R-:W1:Y:S01]  /*0cb0*/  S2UR UR5, SR_CTAID.X ;  /* 0x00000000000579c3 */ /* 0x002e620000002500 */
[----:B------:R-:W-:-:S05]  /*0cc0*/  CS2R.32 R97, SR_CgaSize ;  /* 0x0000000000617805 */ /* 0x000fca0000008a00 */
[----:B------:R-:W-:-:S05]  /*0cd0*/  IMAD R97, R97, -0xa0, RZ ;  /* 0xffffff6061617824 */ /* 0x000fca00078e02ff */
[----:B------:R-:W-:-:S14]  /*0ce0*/  R2UR UR7, R97 ;  /* 0x00000000610772ca */ /* 0x000fdc00000e0000 */
[----:B------:R-:W2:Y:S01]  /*0cf0*/  LDCU UR7, c[0x0][UR7+0x2b0] ;  /* 0x00005600070777ac */ /* 0x000ea20008000800 */
[----:B------:R-:W-:Y:S01]  /*0d00*/  NOP ;  /* 0x0000000000007918 */ /* 0x000fe20000000000 */
[----:B------:R-:W-:-:S05]  /*0d10*/  CS2R.32 R97, SR_CgaSize ;  /* 0x0000000000617805 */ /* 0x000fca0000008a00 */
[----:B------:R-:W-:-:S05]  /*0d20*/  IMAD R97, R97, -0xa0, RZ ;  /* 0xffffff6061617824 */ /* 0x000fca00078e02ff */
[----:B------:R-:W-:-:S14]  /*0d30*/  R2UR UR6, R97 ;  /* 0x00000000610672ca */ /* 0x000fdc00000e0000 */
[----:B------:R-:W3:Y:S01]  /*0d40*/  LDCU UR6, c[0x0][UR6+0x2b4] ;  /* 0x00005680060677ac */ /* 0x000ee20008000800 */
[----:B------:R-:W4:Y:S08]  /*0d50*/  S2UR UR4, SR_CTAID.Y ;  /* 0x00000000000479c3 */ /* 0x000f300000002600 */
[----:B------:R-:W3:Y:S01]  /*0d60*/  LDC R9, c[0x0][0xb24] ;  /* 0x0002c900ff097b82 */ /* 0x000ee20000000800 */
[----:B-1----:R-:W-:-:S02]  /*0d70*/  I2FP.F32.U32 R5, UR5 ;  /* 0x0000000500057c45 */ /* 0x002fc40008201000 */
[----:B------:R-:W-:-:S05]  /*0d80*/  CS2R.32 R3, SR_CgaSize ;  /* 0x0000000000037805 */ /* 0x000fca0000008a00 */
[----:B------:R-:W-:-:S06]  /*0d90*/  IMAD R3, R3, -0xa0, RZ ;  /* 0xffffff6003037824 */ /* 0x000fcc00078e02ff */
[----:B------:R-:W1:Y:S01]  /*0da0*/  LDC R3, c[0x0][R3+0x2a0] ;  /* 0x0000a80003037b82 */ /* 0x000e620000000800 */
[----:B------:R-:W-:Y:S01]  /*0db0*/  MOV R97, UR5 ;  /* 0x0000000500617c02 */ /* 0x000fe20008000f00 */
[----:B--2---:R-:W-:Y:S01]  /*0dc0*/  FMUL R5, R5, UR7 ;  /* 0x0000000705057c20 */ /* 0x004fe20008400000 */
[----:B----4-:R-:W-:Y:S02]  /*0dd0*/  I2FP.F32.U32 R4, UR4 ;  /* 0x0000000400047c45 */ /* 0x010fe40008201000 */
[----:B------:R-:W-:-:S05]  /*0de0*/  CS2R.32 R2, SR_CgaSize ;  /* 0x0000000000027805 */ /* 0x000fca0000008a00 */
[----:B------:R-:W-:-:S06]  /*0df0*/  IMAD R2, R2, -0xa0, RZ ;  /* 0xffffff6002027824 */ /* 0x000fcc00078e02ff */
[----:B------:R-:W2:Y:S01]  /*0e00*/  LDC R2, c[0x0][R2+0x2a4] ;  /* 0x0000a90002027b82 */ /* 0x000ea20000000800 */
[----:B------:R-:W4:Y:S01]  /*0e10*/  F2I.U32.TRUNC.NTZ R90, R5 ;  /* 0x00000005005a7305 */ /* 0x000f22000020f000 */
[----:B------:R-:W-:Y:S01]  /*0e20*/  MOV R91, UR4 ;  /* 0x00000004005b7c02 */ /* 0x000fe20008000f00 */
[----:B---3--:R-:W-:-:S05]  /*0e30*/  FMUL R4, R4, UR6 ;  /* 0x0000000604047c20 */ /* 0x008fca0008400000 */
[----:B------:R-:W-:Y:S01]  /*0e40*/  BAR.SYNC.DEFER_BLOCKING 0x0 ;  /* 0x0000000000007b1d */ /* 0x000fe20000010000 */
[----:B------:R-:W-:-:S05]  /*0e50*/  ISETP.GE.AND P0, PT, R9, 0x1, PT ;  /* 0x000000010900780c */ /* 0x000fca0003f06270 */
[----:B------:R-:W3:Y:S02]  /*0e60*/  F2I.U32.TRUNC.NTZ R79, R4 ;  /* 0x00000004004f7305 */ /* 0x000ee4000020f000 */
[----:B------:R-:W2:Y:S01]  /*0e70*/  S2UR UR36, SR_CTAID.Z ;  /* 0x00000000002479c3 */ /* 0x000ea20000002700 */
[----:B----4-:R-:W-:-:S05]  /*0e80*/  IADD3 R90, PT, PT, -R90, RZ, RZ ;  /* 0x000000ff5a5a7210 */ /* 0x010fca0007ffe1ff */
[----:B-1----:R-:W-:Y:S01]  /*0e90*/  IMAD R90, R3, R90, UR5 ;  /* 0x00000005035a7e24 */ /* 0x002fe2000f8e025a */
[----:B---3--:R-:W-:-:S05]  /*0ea0*/  IADD3 R79, PT, PT, -R79, RZ, RZ ;  /* 0x000000ff4f4f7210 */ /* 0x008fca0007ffe1ff */
[----:B--2---:R-:W-:Y:S01]  /*0eb0*/  IMAD R79, R2, R79, UR4 ;  /* 0x00000004024f7e24 */ /* 0x004fe2000f8e024f */
[----:B------:R-:W-:Y:S06]  /*0ec0*/  @!P0 BRA `(.L_x_15) ;  /* 0x0000000000b88947 */ /* 0x000fec0003800000 */
[----:B------:R-:W1:Y:S01]  /*0ed0*/  LDC.64 R4, c[0x0][0xb18] ;  /* 0x0002c600ff047b82 */ /* 0x000e620000000a00 */
[----:B------:R-:W-:-:S07]  /*0ee0*/  ISETP.NE.AND P0, PT, R9, 0x1, PT ;  /* 0x000000010900780c */ /* 0x000fce0003f05270 */
[----:B------:R-:W2:Y:S08]  /*0ef0*/  LDC R10, c[0x0][0xb0c] ;  /* 0x0002c300ff0a7b82 */ /* 0x000eb00000000800 */
[----:B------:R-:W3:Y:S08]  /*0f00*/  LDC R11, c[0x0][0x370] ;  /* 0x0000dc00ff0b7b82 */ /* 0x000ef00000000800 */
[----:B------:R-:W4:Y:S01]  /*0f10*/  LDC R12, c[0x0][0x374] ;  /* 0x0000dd00ff0c7b82 */ /* 0x000f220000000800 */
[----:B-1----:R-:W-:-:S07]  /*0f20*/  ISETP.NE.AND P1, PT, R4, 0x1, PT ;  /* 0x000000010400780c */ /* 0x002fce0003f25270 */
[----:B------:R-:W3:Y:S01]  /*0f30*/  LDC.64 R6, c[0x0][0xb10] ;  /* 0x0002c400ff067b82 */ /* 0x000ee20000000a00 */
[----:B--2---:R-:W-:-:S07]  /*0f40*/  ISETP.NE.AND P2, PT, R10, 0x1, PT ;  /* 0x000000010a00780c */ /* 0x004fce0003f45270 */
[----:B------:R-:W1:Y:S08]  /*0f50*/  LDC R8, c[0x0][0xb20] ;  /* 0x0002c800ff087b82 */ /* 0x000e700000000800 */
[----:B------:R-:W2:Y:S01]  /*0f60*/  LDC.64 R2, c[0x0][0xb28] ;  /* 0x0002ca00ff027b82 */ /* 0x000ea20000000a00 */
[----:B----4-:R-:W-:-:S04]  /*0f70*/  IMAD.HI.U32 R13, R12, R5, RZ ;  /* 0x000000050c0d7227 */ /* 0x010fc800078e00ff */
[----:B------:R-:W-:-:S04]  /*0f80*/  IMAD.HI.U32 R5, R91, R5, RZ ;  /* 0x000000055b057227 */ /* 0x000fc800078e00ff */
[----:B---3--:R-:W-:-:S04]  /*0f90*/  IMAD.HI.U32 R14, R11, R6, RZ ;  /* 0x000000060b0e7227 */ /* 0x008fc800078e00ff */
[----:B------:R-:W-:Y:S01]  /*0fa0*/  IMAD.HI.U32 R16, R97, R6, RZ ;  /* 0x0000000661107227 */ /* 0x000fe200078e00ff */
[-C--:B------:R-:W-:Y:S02]  /*0fb0*/  @P2 SHF.R.U32.HI R11, RZ, R7.reuse, R14 ;  /* 0x00000007ff0b2219 */ /* 0x080fe4000001160e */
[-C--:B-1----:R-:W-:Y:S02]  /*0fc0*/  @P1 SHF.R.U32.HI R12, RZ, R8.reuse, R13 ;  /* 0x00000008ff0c1219 */ /* 0x082fe4000001160d */
[----:B------:R-:W-:Y:S02]  /*0fd0*/  SHF.R.U32.HI R8, RZ, R8, R5 ;  /* 0x00000008ff087219 */ /* 0x000fe40000011605 */
[----:B------:R-:W-:Y:S02]  /*0fe0*/  SHF.R.U32.HI R16, RZ, R7, R16 ;  /* 0x00000007ff107219 */ /* 0x000fe40000011610 */
[----:B------:R-:W-:Y:S01]  /*0ff0*/  SEL R5, R91, R8, !P1 ;  /* 0x000000085b057207 */ /* 0x000fe20004800000 */
[----:B--2---:R-:W-:Y:S01]  /*1000*/  IMAD.HI.U32 R14, R12, R2, RZ ;  /* 0x000000020c0e7227 */ /* 0x004fe200078e00ff */
[----:B------:R-:W-:-:S03]  /*1010*/  SEL R7, R97, R16, !P2 ;  /* 0x0000001061077207 */ /* 0x000fc60005000000 */
[----:B------:R-:W-:Y:S01]  /*1020*/  IMAD.HI.U32 R6, R11, R2, RZ ;  /* 0x000000020b067227 */ /* 0x000fe200078e00ff */
[----:B------:R-:W-:-:S04]  /*1030*/  @P0 SHF.R.U32.HI R12, RZ, R3, R14 ;  /* 0x00000003ff0c0219 */ /* 0x000fc8000001160e */
[----:B------:R-:W-:Y:S01]  /*1040*/  @P0 SHF.R.U32.HI R11, RZ, R3, R6 ;  /* 0x00000003ff0b0219 */ /* 0x000fe20000011606 */
[----:B------:R-:W-:-:S04]  /*1050*/  IMAD R12, R12, R9, RZ ;  /* 0x000000090c0c7224 */ /* 0x000fc800078e02ff */
[----:B------:R-:W-:Y:S01]  /*1060*/  IMAD R6, R11, R9, RZ ;  /* 0x000000090b067224 */ /* 0x000fe200078e02ff */
[----:B------:R-:W-:-:S04]  /*1070*/  ISETP.GE.AND P1, PT, R5, R12, PT ;  /* 0x0000000c0500720c */ /* 0x000fc80003f26270 */
[----:B------:R-:W-:Y:S01]  /*1080*/  ISETP.GE.OR P1, PT, R7, R6, P1 ;  /* 0x000000060700720c */ /* 0x000fe20000f26670 */
[----:B------:R-:W-:-:S05]  /*1090*/  IMAD.HI.U32 R6, R5, R2, RZ ;  /* 0x0000000205067227 */ /* 0x000fca00078e00ff */
[----:B------:R-:W-:-:S04]  /*10a0*/  SHF.R.U32.HI R6, RZ, R3, R6 ;  /* 0x00000003ff067219 */ /* 0x000fc80000011606 */
[----:B------:R-:W-:-:S03]  /*10b0*/  SEL R6, R5, R6, !P0 ;  /* 0x0000000605067207 */ /* 0x000fc60004000000 */
[----:B------:R-:W-:Y:S01]  /*10c0*/  @!P1 IMAD.HI.U32 R8, R7, R2, RZ ;  /* 0x0000000207089227 */ /* 0x000fe200078e00ff */
[----:B------:R-:W-:-:S04]  /*10d0*/  IADD3 R2, PT, PT, -R6, RZ, RZ ;  /* 0x000000ff06027210 */ /* 0x000fc80007ffe1ff */
[----:B------:R-:W-:Y:S01]  /*10e0*/  @!P1 SHF.R.U32.HI R8, RZ, R3, R8 ;  /* 0x00000003ff089219 */ /* 0x000fe20000011608 */
[----:B------:R-:W-:-:S03]  /*10f0*/  IMAD R2, R9, R2, R5 ;  /* 0x0000000209027224 */ /* 0x000fc600078e0205 */
[----:B------:R-:W-:Y:S02]  /*1100*/  @!P1 SEL R3, R7, R8, !P0 ;  /* 0x0000000807039207 */ /* 0x000fe40004000000 */
[----:B------:R-:W-:-:S03]  /*1110*/  IADD3 R8, PT, PT, -R5, RZ, RZ ;  /* 0x000000ff05087210 */ /* 0x000fc60007ffe1ff */
[--C-:B------:R-:W-:Y:S02]  /*1120*/  @!P1 IMAD.IADD R6, R6, 0x1, -R3.reuse ;  /* 0x0000000106069824 */ /* 0x100fe400078e0a03 */
[----:B------:R-:W-:Y:S01]  /*1130*/  @!P1 IMAD R3, R2, R11, R3 ;  /* 0x0000000b02039224 */ /* 0x000fe200078e0203 */
[----:B------:R-:W-:Y:S01]  /*1140*/  IADD3 R2, PT, PT, -R7, RZ, RZ ;  /* 0x000000ff07027210 */ /* 0x000fe20007ffe1ff */
[----:B------:R-:W-:Y:S02]  /*1150*/  @!P1 IMAD R5, R6, R9, R7 ;  /* 0x0000000906059224 */ /* 0x000fe400078e0207 */
[----:B------:R-:W-:Y:S02]  /*1160*/  IMAD R8, R4, R8, R91 ;  /* 0x0000000804087224 */ /* 0x000fe400078e025b */
[----:B------:R-:W-:Y:S02]  /*1170*/  @!P1 IMAD.MOV.U32 R7, RZ, RZ, R3 ;  /* 0x000000ffff079224 */ /* 0x000fe400078e0003 */
[----:B------:R-:W-:-:S02]  /*1180*/  IMAD R2, R10, R2, R97 ;  /* 0x000000020a027224 */ /* 0x000fc400078e0261 */
[----:B------:R-:W-:Y:S02]  /*1190*/  IMAD R91, R5, R4, R8 ;  /* 0x00000004055b7224 */ /* 0x000fe400078e0208 */
[----:B------:R-:W-:Y:S02]  /*11a0*/  IMAD R97, R7, R10, R2 ;  /* 0x0000000a07617224 */ /* 0x000fe400078e0202 */
.L_x_15:
[----:B------:R-:W1:Y:S01]  /*11b0*/  LDCU UR4, c[0x0][0xb30] ;  /* 0x00016600ff0477ac */ /* 0x000e620008000800 */
[----:B------:R-:W2:Y:S08]  /*11c0*/  S2UR UR37, SR_CgaCtaId ;  /* 0x00000000002579c3 */ /* 0x000eb00000008800 */
[----:B------:R-:W3:Y:S01]  /*11d0*/  LDC R40, c[0x0][0xb24] ;  /* 0x0002c900ff287b82 */ /* 0x000ee20000000800 */
[----:B-1----:R-:W-:-:S09]  /*11e0*/  UISETP.NE.AND UP1, UPT, UR4, 0x1, UPT ;  /* 0x000000010400788c */ /* 0x002fd2000bf25270 */
[----:B--2---:R-:W-:Y:S05]  /*11f0*/  BRA.U UP1, `(.L_x_16) ;  /* 0x0000000101407547 */ /* 0x004fea000b800000 */
[----:B------:R-:W1:Y:S08]  /*1200*/  LDC.64 R4, c[0x0][0xb10] ;  /* 0x0002c400ff047b82 */ /* 0x000e700000000a00 */
[----:B------:R-:W2:Y:S08]  /*1210*/  LDC.64 R2, c[0x0][0xb18] ;  /* 0x0002c600ff027b82 */ /* 0x000eb00000000a00 */
[----:B------:R-:W4:Y:S08]  /*1220*/  LDC R6, c[0x0][0xb20] ;  /* 0x0002c800ff067b82 */ /* 0x000f300000000800 */
[----:B------:R-:W3:Y:S01]  /*1230*/  LDC R8, c[0x0][0xb0c] ;  /* 0x0002c300ff087b82 */ /* 0x000ee20000000800 */
[----:B-1----:R-:W-:-:S05]  /*1240*/  IMAD.HI.U32 R4, R97, R4, RZ ;  /* 0x0000000461047227 */ /* 0x002fca00078e00ff */
[----:B------:R-:W-:Y:S01]  /*1250*/  SHF.R.U32.HI R4, RZ, R5, R4 ;  /* 0x00000005ff047219 */ /* 0x000fe20000011604 */
[----:B--2---:R-:W-:Y:S01]  /*1260*/  IMAD.HI.U32 R3, R91, R3, RZ ;  /* 0x000000035b037227 */ /* 0x004fe200078e00ff */
[----:B------:R-:W-:-:S04]  /*1270*/  ISETP.NE.AND P0, PT, R2, 0x1, PT ;  /* 0x000000010200780c */ /* 0x000fc80003f05270 */
[----:B----4-:R-:W-:-:S04]  /*1280*/  SHF.R.U32.HI R6, RZ, R6, R3 ;  /* 0x00000006ff067219 */ /* 0x010fc80000011603 */
[----:B------:R-:W-:Y:S02]  /*1290*/  SEL R3, R91, R6, !P0 ;  /* 0x000000065b037207 */ /* 0x000fe40004000000 */
[----:B---3--:R-:W-:-:S04]  /*12a0*/  ISETP.NE.AND P1, PT, R8, 0x1, PT ;  /* 0x000000010800780c */ /* 0x008fc80003f25270 */
[----:B------:R-:W-:-:S05]  /*12b0*/  SEL R4, R97, R4, !P1 ;  /* 0x0000000461047207 */ /* 0x000fca0004800000 */
[----:B------:R-:W-:Y:S02]  /*12c0*/  IMAD.IADD R5, R3, 0x1, -R4 ;  /* 0x0000000103057824 */ /* 0x000fe400078e0a04 */
[----:B------:R-:W-:Y:S02]  /*12d0*/  IMAD.IADD R3, R4, 0x1, -R3 ;  /* 0x0000000104037824 */ /* 0x000fe400078e0a03 */
[----:B------:R-:W-:Y:S02]  /*12e0*/  IMAD R97, R5, R8, R97 ;  /* 0x0000000805617224 */ /* 0x000fe400078e0261 */
[----:B------:R-:W-:-:S07]  /*12f0*/  IMAD R91, R3, R2, R91 ;  /* 0x00000002035b7224 */ /* 0x000fce00078e025b */
.L_x_16:
[----:B------:R-:W-:Y:S01]  /*1300*/  BAR.SYNC.DEFER_BLOCKING 0x0 ;  /* 0x0000000000007b1d */ /* 0x000fe20000010000 */
[----:B------:R-:W-:Y:S01]  /*1310*/  UISETP.NE.AND UP1, UPT, UR8, 0x2, UPT ;  /* 0x000000020800788c */ /* 0x000fe2000bf25270 */
[----:B------:R-:W-:Y:S02]  /*1320*/  ISETP.NE.OR P5, PT, R0, 0x2, !P5 ;  /* 0x000000020000780c */ /* 0x000fe40006fa5670 */
[----:B------:R-:W-:-:S06]  /*1330*/  LOP3.LUT R2, R101, 0x1f, RZ, 0xc0, !PT ;  /* 0x0000001f65027812 */ /* 0x000fcc00078ec0ff */
[----:B------:R-:W-:Y:S05]  /*1340*/  BRA.U UP1, `(.L_x_17) ;  /* 0x0000001101547547 */ /* 0x000fea000b800000 */
[----:B------:R-:W1:Y:S01]  /*1350*/  LDCU UR13, c[0x0][0x38c] ;  /* 0x00007180ff0d77ac */ /* 0x000e620008000800 */
[----:B------:R-:W2:Y:S01]  /*1360*/  LDC R9, c[0x0][0x370] ;  /* 0x0000dc00ff097b82 */ /* 0x000ea20000000800 */
[----:B------:R-:W-:Y:S01]  /*1370*/  PLOP3.LUT P1, PT, PT, PT, UP2, 0x80, 0x8 ;  /* 0x000000000008781c */ /* 0x000fe20003f2f028 */
[----:B------:R-:W-:Y:S01]  /*1380*/  IMAD.MOV.U32 R15, RZ, RZ, 0x1 ;  /* 0x00000001ff0f7424 */ /* 0x000fe200078e00ff */
[----:B------:R-:W-:Y:S01]  /*1390*/  ISETP.EQ.OR P4, PT, R2, RZ, P5 ;  /* 0x000000ff0200720c */ /* 0x000fe20002f82670 */
[----:B------:R-:W-:Y:S01]  /*13a0*/  IMAD.MOV.U32 R14, RZ, RZ, RZ ;  /* 0x000000ffff0e7224 */ /* 0x000fe200078e00ff */
[----:B------:R-:W-:Y:S02]  /*13b0*/  PLOP3.LUT P1, PT, P1, PT, PT, 0x8, 0x80 ;  /* 0x000000000080781c */ /* 0x000fe40000f2e170 */
[----:B------:R-:W-:Y:S01]  /*13c0*/  CS2R R12, SRZ ;  /* 0x00000000000c7805 */ /* 0x000fe2000001ff00 */
[----:B------:R-:W-:Y:S01]  /*13d0*/  IMAD.MOV.U32 R10, RZ, RZ, 0x1 ;  /* 0x00000001ff0a7424 */ /* 0x000fe200078e00ff */
[----:B------:R-:W4:Y:S01]  /*13e0*/  LDC R0, c[0x0][0x374] ;  /* 0x0000dd00ff007b82 */ /* 0x000f220000000800 */
[----:B------:R-:W2:Y:S01]  /*13f0*/  LDCU.64 UR22, c[0x0][0x348] ;  /* 0x00006900ff1677ac */ /* 0x000ea20008000a00 */
[----:B------:R-:W-:Y:S01]  /*1400*/  UMOV UR6, URZ ;  /* 0x000000ff00067c82 */ /* 0x000fe20008000000 */
[----:B-1----:R-:W-:-:S04]  /*1410*/  UIADD3 UR5, UPT, UPT, UR13, 0x3f, URZ ;  /* 0x0000003f0d057890 */ /* 0x002fc8000fffe0ff */
[----:B------:R-:W-:-:S04]  /*1420*/  USHF.R.S32.HI UR4, URZ, 0x1f, UR5 ;  /* 0x0000001fff047899 */ /* 0x000fc80008011405 */
[----:B------:R-:W-:-:S04]  /*1430*/  ULEA.HI UR4, UR4, UR5, URZ, 0x6 ;  /* 0x0000000504047291 */ /* 0x000fc8000f8f30ff */
[----:B------:R-:W-:Y:S02]  /*1440*/  USHF.R.S32.HI UR15, URZ, 0x6, UR4 ;  /* 0x00000006ff0f7899 */ /* 0x000fe40008011404 */
[----:B------:R-:W-:Y:S02]  /*1450*/  UIADD3 UR4, UPT, UPT, UR13, -0x1, URZ ;  /* 0xffffffff0d047890 */ /* 0x000fe4000fffe0ff */
[----:B------:R-:W-:Y:S02]  /*1460*/  UISETP.LT.U32.AND UP0, UPT, UR15, 0x4, UPT ;  /* 0x000000040f00788c */ /* 0x000fe4000bf01070 */
[----:B------:R-:W-:Y:S02]  /*1470*/  UISETP.GE.U32.AND UP1, UPT, UR4, -0x7f, UPT ;  /* 0xffffff810400788c */ /* 0x000fe4000bf26070 */
[----:B------:R-:W-:Y:S02]  /*1480*/  USEL UR14, UR15, 0x4, UP0 ;  /* 0x000000040f0e7887 */ /* 0x000fe40008000000 */
[----:B------:R-:W-:-:S02]  /*1490*/  UIADD3 UR13, UPT, UPT, UR13, 0x7e, URZ ;  /* 0x0000007e0d0d7890 */ /* 0x000fc4000fffe0ff */
[----:B------:R-:W-:Y:S02]  /*14a0*/  UIADD3 UR5, UPT, UPT, UR14, -0x1, URZ ;  /* 0xffffffff0e057890 */ /* 0x000fe4000fffe0ff */
[----:B------:R-:W-:-:S03]  /*14b0*/  UIADD3 UR7, UPT, UPT, UR15, -UR14, URZ ;  /* 0x8000000e0f077290 */ /* 0x000fc6000fffe0ff */
[----:B------:R-:W-:-:S04]  /*14c0*/  @UP1 UIADD3 UR5, UPT, UPT, UR14, URZ, URZ ;  /* 0x000000ff0e051290 */ /* 0x000fc8000fffe0ff */
[----:B--2---:R-:W-:-:S12]  /*14d0*/  UIADD3 UR5, UPT, UPT, UR5, 0x1, URZ ;  /* 0x0000000105057890 */ /* 0x004fd8000fffe0ff */
.L_x_35:
[----:B------:R-:W-:Y:S01]  /*14e0*/  UISETP.NE.AND UP0, UPT, UR37, URZ, UPT ;  /* 0x000000ff2500728c */ /* 0x000fe2000bf05270 */
[----:B------:R-:W1:Y:S08]  /*14f0*/  S2UR UR37, SR_CgaCtaId ;  /* 0x00000000002579c3 */ /* 0x000e700000008800 */
[----:B------:R-:W-:Y:S05]  /*1500*/  BRA.U UP0, `(.L_x_18) ;  /* 0x0000000100347547 */ /* 0x000fea000b800000 */
[----:B------:R-:W2:Y:S01]  /*1510*/  S2R R2, SR_CgaCtaId ;  /* 0x0000000000027919 */ /* 0x000ea20000008800 */
[----:B------:R-:W-:-:S04]  /*1520*/  MOV R3, 0x400 ;  /* 0x0000040000037802 */ /* 0x000fc80000000f00 */
[----:B--2---:R-:W-:Y:S02]  /*1530*/  LEA R3, R2, R3, 0x18 ;  /* 0x0000000302037211 */ /* 0x004fe400078ec0ff */
[----:B------:R-:W-:-:S03]  /*1540*/  SHF.L.U32 R2, R10, 0x1f, RZ ;  /* 0x0000001f0a027819 */ /* 0x000fc600000006ff */
[----:B------:R-:W-:-:S04]  /*1550*/  IMAD R3, R12, 0x8, R3 ;  /* 0x000000080c037824 */ /* 0x000fc800078e0203 */
[----:B------:R-:W2:Y:S02]  /*1560*/  SYNCS.PHASECHK.TRANS64.TRYWAIT P0, [R3+URZ+0xd0], R2 ;  /* 0x0000d002030075a7 */ /* 0x000ea400080011ff */
[----:B--2---:R-:W-:Y:S05]  /*1570*/  @!P0 BRA `(.L_x_19) ;  /* 0x0000004800c08947 */ /* 0x004fea0003800000 */
.L_x_95:
[----:B------:R-:W-:Y:S01]  /*1580*/  VIADD R12, R12, 0x1 ;  /* 0x000000010c0c7836 */ /* 0x000fe20000000000 */
[----:B------:R2:W-:Y:S04]  /*1590*/  SYNCS.ARRIVE.TRANS64.A1T0 RZ, [R3+URZ+0xc0], RZ ;  /* 0x0000c0ff03ff79a7 */ /* 0x0005e800081000ff */
[----:B------:R-:W-:-:S04]  /*15a0*/  ISETP.NE.AND P0, PT, R12, 0x2, PT ;  /* 0x000000020c00780c */ /* 0x000fc80003f05270 */
[----:B------:R-:W-:Y:S02]  /*15b0*/  SEL R12, R12, RZ, P0 ;  /* 0x000000ff0c0c7207 */ /* 0x000fe40000000000 */
[----:B--2---:R-:W-:-:S04]  /*15c0*/  SEL R3, RZ, 0x1, P0 ;  /* 0x00000001ff037807 */ /* 0x004fc80000000000 */
[----:B------:R-:W-:-:S07]  /*15d0*/  LOP3.LUT R10, R10, R3, RZ, 0x3c, !PT ;  /* 0x000000030a0a7212 */ /* 0x000fce00078e3cff */
.L_x_18:
[----:B------:R-:W-:Y:S01]  /*15e0*/  UMOV UR4, 0x400 ;  /* 0x0000040000047882 */ /* 0x000fe20000000000 */
[----:B------:R-:W-:Y:S01]  /*15f0*/  SHF.L.U32 R2, R15, 0x1f, RZ ;  /* 0x0000001f0f027819 */ /* 0x000fe200000006ff */
[----:B-1----:R-:W-:Y:S01]  /*1600*/  ULEA UR4, UR37, UR4, 0x18 ;  /* 0x0000000425047291 */ /* 0x002fe2000f8ec0ff */
[----:B------:R-:W-:Y:S01]  /*1610*/  R2UR UR35, R97 ;  /* 0x00000000612372ca */ /* 0x000fe200000e0000 */
[----:B------:R-:W-:Y:S01]  /*1620*/  UISETP.GE.U32.AND UP0, UPT, UR13, 0x7f, UPT ;  /* 0x0000007f0d00788c */ /* 0x000fe2000bf06070 */
[----:B------:R-:W-:Y:S01]  /*1630*/  R2UR UR11, R91 ;  /* 0x000000005b0b72ca */ /* 0x000fe200000e0000 */
[----:B------:R-:W-:Y:S01]  /*1640*/  ULEA UR8, UR6, UR4, 0x3 ;  /* 0x0000000406087291 */ /* 0x000fe2000f8e18ff */
[----:B------:R-:W-:-:S08]  /*1650*/  UMOV UR24, URZ ;  /* 0x000000ff00187c82 */ /* 0x000fd00008000000 */
[----:B------:R1:W2:Y:S01]  /*1660*/  SYNCS.PHASECHK.TRANS64.TRYWAIT P0, [UR8+0x20], R2 ;  /* 0x00002002ff0075a7 */ /* 0x0002a20008001108 */
[----:B------:R-:W-:Y:S02]  /*1670*/  USHF.L.U32 UR35, UR35, 0x6, URZ ;  /* 0x0000000623237899 */ /* 0x000fe400080006ff */
[----:B------:R-:W-:Y:S01]  /*1680*/  USHF.L.U32 UR11, UR11, 0x6, URZ ;  /* 0x000000060b0b7899 */ /* 0x000fe200080006ff */
[----:B------:R-:W-:Y:S11]  /*1690*/  BRA.U !UP0, `(.L_x_20) ;  /* 0x0000000108a47547 */ /* 0x000ff6000b800000 */
[----:B------:R-:W-:Y:S01]  /*16a0*/  UMOV UR16, URZ ;  /* 0x000000ff00107c82 */ /* 0x000fe20008000000 */
[----:B------:R-:W-:-:S05]  /*16b0*/  UMOV UR17, UR6 ;  /* 0x0000000600117c82 */ /* 0x000fca0008000000 */
.L_x_25:
[----:B-1----:R-:W-:Y:S01]  /*16c0*/  ULEA UR33, UR17, UR4, 0x3 ;  /* 0x0000000411217291 */ /* 0x002fe2000f8e18ff */
[----:B--2---:R-:W-:Y:S01]  /*16d0*/  @!P5 MOV R3, 0x2000 ;  /* 0x000020000003d802 */ /* 0x004fe20000000f00 */
[----:B--2---:R-:W-:Y:S10]  /*16e0*/  @P0 BRA `(.L_x_21) ;  /* 0x00000000000c0947 */ /* 0x004ff40003800000 */
[----:B------:R-:W-:-:S04]  /*16f0*/  SHF.L.U32 R5, R15, 0x1f, RZ ;  /* 0x0000001f0f057819 */ /* 0x000fc800000006ff */
[----:B------:R-:W2:Y:S02]  /*1700*/  SYNCS.PHASECHK.TRANS64.TRYWAIT P0, [UR33+0x20], R5 ;  /* 0x00002005ff0075a7 */ /* 0x000ea40008001121 */
[----:B--2---:R-:W-:Y:S05]  /*1710*/  @!P0 BRA `(.L_x_22) ;  /* 0x00000048006c8947 */ /* 0x004fea0003800000 */
.L_x_21:
[----:B------:R2:W-:Y:S01]  /*1720*/  @!P5 SYNCS.ARRIVE.TRANS64 RZ, [UR33], R3 ;  /* 0x00000003ffffd9a7 */ /* 0x0005e20008000021 */
[----:B------:R-:W-:Y:S04]  /*1730*/  BSSY.RECONVERGENT B0, `(.L_x_23) ;  /* 0x0000003000007945 */ /* 0x000fe80003800200 */
[----:B------:R-:W-:Y:S05]  /*1740*/  @P4 BRA `(.L_x_24) ;  /* 0x0000000000044947 */ /* 0x000fea0003800000 */
[----:B------:R-:W-:Y:S05]  /*1750*/  BPT.TRAP 0x1 ;  /* 0x000000040000795c */ /* 0x000fea0000300000 */
.L_x_24:
[----:B------:R-:W-:Y:S05]  /*1760*/  BSYNC.RECONVERGENT B0 ;  /* 0x0000000000007941 */ /* 0x000fea0003800200 */
.L_x_23:
[----:B------:R-:W-:Y:S02]  /*1770*/  UIADD3 UR6, UPT, UPT, UR17, 0x1, URZ ;  /* 0x0000000111067890 */ /* 0x000fe4000fffe0ff */
[----:B------:R-:W-:Y:S02]  /*1780*/  UIADD3 UR26, UP1, UPT, UR22, 0x80, URZ ;  /* 0x00000080161a7890 */ /* 0x000fe4000ff3e0ff */
[----:B------:R-:W-:Y:S02]  /*1790*/  UISETP.NE.AND UP0, UPT, UR6, 0x4, UPT ;  /* 0x000000040600788c */ /* 0x000fe4000bf05270 */
[----:B------:R-:W-:Y:S02]  /*17a0*/  USHF.L.U32 UR34, UR16, 0x6, URZ ;  /* 0x0000000610227899 */ /* 0x000fe400080006ff */
[----:B------:R-:W-:Y:S02]  /*17b0*/  USEL UR9, URZ, 0x1, UP0 ;  /* 0x00000001ff097887 */ /* 0x000fe40008000000 */
[----:B------:R-:W-:-:S02]  /*17c0*/  USEL UR6, UR6, URZ, UP0 ;  /* 0x000000ff06067287 */ /* 0x000fc40008000000 */
[----:B------:R-:W-:Y:S02]  /*17d0*/  UIADD3 UR20, UP0, UPT, UR22, 0x180, URZ ;  /* 0x0000018016147890 */ /* 0x000fe4000ff1e0ff */
[----:B------:R-:W-:Y:S01]  /*17e0*/  ULEA UR8, UR6, UR4, 0x3 ;  /* 0x0000000406087291 */ /* 0x000fe2000f8e18ff */
[----:B------:R-:W-:Y:S01]  /*17f0*/  LOP3.LUT R15, R15, UR9, RZ, 0x3c, !PT ;  /* 0x000000090f0f7c12 */ /* 0x000fe2000f8e3cff */
[----:B------:R-:W-:Y:S02]  /*1800*/  UIADD3.X UR27, UPT, UPT, URZ, UR23, URZ, UP1, !UPT ;  /* 0x00000017ff1b7290 */ /* 0x000fe40008ffe4ff */
[----:B------:R-:W-:Y:S01]  /*1810*/  UIADD3.X UR21, UPT, UPT, URZ, UR23, URZ, UP0, !UPT ;  /* 0x00000017ff157290 */ /* 0x000fe200087fe4ff */
[----:B-1----:R-:W-:Y:S01]  /*1820*/  SHF.L.U32 R2, R15, 0x1f, RZ ;  /* 0x0000001f0f027819 */ /* 0x002fe200000006ff */
[----:B------:R-:W-:Y:S01]  /*1830*/  UMOV UR18, 0x0 ;  /* 0x0000000000127882 */ /* 0x000fe20000000000 */
[----:B------:R-:W-:Y:S01]  /*1840*/  UMOV UR19, 0x10000000 ;  /* 0x1000000000137882 */ /* 0x000fe20000000000 */
[----:B------:R-:W-:Y:S01]  /*1850*/  UMOV UR12, UR36 ;  /* 0x00000024000c7c82 */ /* 0x000fe20008000000 */
[----:B------:R1:W1:Y:S01]  /*1860*/  SYNCS.PHASECHK.TRANS64.TRYWAIT P0, [UR8+0x20], R2 ;  /* 0x00002002ff0075a7 */ /* 0x0002620008001108 */
[----:B------:R-:W-:Y:S01]  /*1870*/  ULEA UR8, UR17, UR4, 0xc ;  /* 0x0000000411087291 */ /* 0x000fe2000f8e60ff */
[----:B------:R-:W-:Y:S01]  /*1880*/  UMOV UR9, UR33 ;  /* 0x0000002100097c82 */ /* 0x000fe20008000000 */
[----:B------:R-:W-:-:S02]  /*1890*/  UMOV UR10, UR34 ;  /* 0x00000022000a7c82 */ /* 0x000fc40008000000 */
[----:B------:R-:W-:Y:S02]  /*18a0*/  UIADD3 UR32, UPT, UPT, UR8, 0x2400, URZ ;  /* 0x0000240008207890 */ /* 0x000fe4000fffe0ff */
[----:B------:R-:W-:Y:S02]  /*18b0*/  UIADD3 UR8, UPT, UPT, UR8, 0x6400, URZ ;  /* 0x0000640008087890 */ /* 0x000fe4000fffe0ff */
[----:B------:R-:W-:Y:S01]  /*18c0*/  UIADD3 UR16, UPT, UPT, UR16, 0x1, URZ ;  /* 0x0000000110107890 */ /* 0x000fe2000fffe0ff */
[----:B------:R-:W-:Y:S01]  /*18d0*/  UMOV UR24, UR5 ;  /* 0x0000000500187c82 */ /* 0x000fe20008000000 */
[----:B------:R-:W-:Y:S02]  /*18e0*/  UMOV UR17, UR6 ;  /* 0x0000000600117c82 */ /* 0x000fe40008000000 */
[----:B------:R-:W-:Y:S01]  /*18f0*/  UISETP.NE.AND UP0, UPT, UR16, UR5, UPT ;  /* 0x000000051000728c */ /* 0x000fe2000bf05270 */
[----:B------:R1:W-:Y:S02]  /*1900*/  UTMALDG.3D [UR32], [UR26], desc[UR18] ;  /* 0x000012201a0075b4 */ /* 0x0003e40008011000 */
[----:B------:R1:W-:Y:S06]  /*1910*/  UTMALDG.3D [UR8], [UR20], desc[UR18] ;  /* 0x00001208140075b4 */ /* 0x0003ec0008011000 */
[----:B------:R-:W-:Y:S05]  /*1920*/  BRA.U UP0, `(.L_x_25) ;  /* 0xfffffffd00647547 */ /* 0x000fea000b83ffff */
.L_x_20:
[----:B-1----:R-:W-:Y:S01]  /*1930*/  ULEA UR8, UR6, UR4, 0x3 ;  /* 0x0000000406087291 */ /* 0x002fe2000f8e18ff */
[----:B------:R-:W-:Y:S01]  /*1940*/  SHF.L.U32 R2, R15, 0x1f, RZ ;  /* 0x0000001f0f027819 */ /* 0x000fe200000006ff */
[----:B------:R-:W-:Y:S01]  /*1950*/  @!P1 SYNCS.ARRIVE.TRANS64.A1T0 RZ, [UR4+0x58], RZ ;  /* 0x000058ffffff99a7 */ /* 0x000fe20008100004 */
[----:B------:R-:W-:-:S06]  /*1960*/  UISETP.GT.AND UP0, UPT, UR15, UR14, UPT ;  /* 0x0000000e0f00728c */ /* 0x000fcc000bf04270 */
[----:B--2---:R1:W2:Y:S03]  /*1970*/  SYNCS.PHASECHK.TRANS64.TRYWAIT P0, [UR8+0x20], R2 ;  /* 0x00002002ff0075a7 */ /* 0x0042a60008001108 */
[----:B------:R-:W-:Y:S05]  /*1980*/  BRA.U !UP0, `(.L_x_26) ;  /* 0x0000000108a87547 */ /* 0x000fea000b800000 */
[----:B------:R-:W-:Y:S01]  /*1990*/  UIADD3 UR21, UPT, UPT, UR7, UR24, URZ ;  /* 0x0000001807157290 */ /* 0x000fe2000fffe0ff */
[----:B------:R-:W-:-:S11]  /*19a0*/  UMOV UR25, UR6 ;  /* 0x0000000600197c82 */ /* 0x000fd60008000000 */
.L_x_31:
[----:B-1----:R-:W-:Y:S01]  /*19b0*/  ULEA UR17, UR25, UR4, 0x3 ;  /* 0x0000000419117291 */ /* 0x002fe2000f8e18ff */
[----:B--2---:R-:W-:Y:S01]  /*19c0*/  @!P5 MOV R3, 0x2000 ;  /* 0x000020000003d802 */ /* 0x004fe20000000f00 */
[----:B--2---:R-:W-:Y:S10]  /*19d0*/  @P0 BRA `(.L_x_27) ;  /* 0x00000000000c0947 */ /* 0x004ff40003800000 */
[----:B------:R-:W-:-:S04]  /*19e0*/  SHF.L.U32 R5, R15, 0x1f, RZ ;  /* 0x0000001f0f057819 */ /* 0x000fc800000006ff */
[----:B------:R-:W2:Y:S02]  /*19f0*/  SYNCS.PHASECHK.TRANS64.TRYWAIT P0, [UR17+0x20], R5 ;  /* 0x00002005ff0075a7 */ /* 0x000ea40008001111 */
[----:B--2---:R-:W-:Y:S05]  /*1a00*/  @!P0 BRA `(.L_x_28) ;  /* 0x0000004400c88947 */ /* 0x004fea0003800000 */
.L_x_27:
[----:B------:R2:W-:Y:S01]  /*1a10*/  @!P5 SYNCS.ARRIVE.TRANS64 RZ, [UR17], R3 ;  /* 0x00000003ffffd9a7 */ /* 0x0005e20008000011 */
[----:B------:R-:W-:Y:S04]  /*1a20*/  BSSY.RECONVERGENT B0, `(.L_x_29) ;  /* 0x0000003000007945 */ /* 0x000fe80003800200 */
[----:B------:R-:W-:Y:S05]  /*1a30*/  @P4 BRA `(.L_x_30) ;  /* 0x0000000000044947 */ /* 0x000fea0003800000 */
[----:B------:R-:W-:Y:S05]  /*1a40*/  BPT.TRAP 0x1 ;  /* 0x000000040000795c */ /* 0x000fea0000300000 */
.L_x_30:
[----:B------:R-:W-:Y:S05]  /*1a50*/  BSYNC.RECONVERGENT B0 ;  /* 0x0000000000007941 */ /* 0x000fea0003800200 */
.L_x_29:
        /* <DEDUP_REMOVED lines=20> */
[----:B------:R-:W-:Y:S01]  /*1ba0*/  UIADD3 UR8, UPT, UPT, UR8, 0x6400, URZ ;  /* 0x0000640008087890 */ /* 0x000fe2000fffe0ff */
[----:B------:R-:W-:Y:S01]  /*1bb0*/  UMOV UR9, UR17 ;  /* 0x0000001100097c82 */ /* 0x000fe20008000000 */
[----:B------:R-:W-:Y:S01]  /*1bc0*/  UMOV UR10, UR18 ;  /* 0x00000012000a7c82 */ /* 0x000fe20008000000 */
[----:B------:R-:W-:Y:S01]  /*1bd0*/  UIADD3 UR24, UPT, UPT, UR24, 0x1, URZ ;  /* 0x0000000118187890 */ /* 0x000fe2000fffe0ff */
[----:B------:R-:W-:-:S03]  /*1be0*/  UMOV UR25, UR6 ;  /* 0x0000000600197c82 */ /* 0x000fc60008000000 */
[----:B------:R1:W-:Y:S01]  /*1bf0*/  UTMALDG.3D [UR16], [UR30], desc[UR26] ;  /* 0x00001a101e0075b4 */ /* 0x0003e20008011000 */
[----:B------:R-:W-:Y:S01]  /*1c00*/  UISETP.NE.AND UP0, UPT, UR24, UR21, UPT ;  /* 0x000000151800728c */ /* 0x000fe2000bf05270 */
[----:B------:R1:W-:Y:S08]  /*1c10*/  UTMALDG.3D [UR8], [UR28], desc[UR26] ;  /* 0x00001a081c0075b4 */ /* 0x0003f00008011000 */
[----:B------:R-:W-:Y:S05]  /*1c20*/  BRA.U UP0, `(.L_x_31) ;  /* 0xfffffffd00607547 */ /* 0x000fea000b83ffff */
.L_x_26:
[C---:B-1----:R-:W-:Y:S01]  /*1c30*/  LEA R2, R14.reuse, UR4, 0x3 ;  /* 0x000000040e027c11 */ /* 0x042fe2000f8e18ff */
[----:B------:R-:W-:Y:S01]  /*1c40*/  NOP ;  /* 0x0000000000007918 */ /* 0x000fe20000000000 */
[----:B--2---:R-:W-:Y:S02]  /*1c50*/  SHF.L.U32 R3, R13, 0x1f, RZ ;  /* 0x0000001f0d037819 */ /* 0x004fe400000006ff */
[----:B------:R-:W-:Y:S02]  /*1c60*/  LEA R4, R14, UR4, 0x4 ;  /* 0x000000040e047c11 */ /* 0x000fe4000f8e20ff */
[----:B------:R-:W1:Y:S02]  /*1c70*/  SYNCS.PHASECHK.TRANS64.TRYWAIT P0, [R2+URZ+0x60], R3 ;  /* 0x00006003020075a7 */ /* 0x000e6400080011ff */
[----:B-1----:R-:W-:Y:S05]  /*1c80*/  @!P0 BRA `(.L_x_32) ;  /* 0x0000004400408947 */ /* 0x002fea0003800000 */
.L_x_98:
[----:B------:R-:W2:Y:S01]  /*1c90*/  LDS.128 R4, [R4+0xf0] ;  /* 0x0000f00004047984 */ /* 0x000ea20000000c00 */
[----:B---3--:R-:W-:Y:S01]  /*1ca0*/  ISETP.GE.AND P0, PT, R40, 0x1, PT ;  /* 0x000000012800780c */ /* 0x008fe20003f06270 */
[----:B-1----:R-:W-:Y:S01]  /*1cb0*/  VIADD R2, R2, 0x70 ;  /* 0x0000007002027836 */ /* 0x002fe20000000000 */
[----:B------:R-:W-:Y:S01]  /*1cc0*/  @!PT LDS RZ, [RZ] ;  /* 0x00000000fffff984 */ /* 0x000fe20000000800 */
[----:B------:R-:W-:Y:S01]  /*1cd0*/  @!PT LDS RZ, [RZ] ;  /* 0x00000000fffff984 */ /* 0x000fe20000000800 */
[----:B------:R-:W-:Y:S01]  /*1ce0*/  @!PT LDS RZ, [RZ] ;  /* 0x00000000fffff984 */ /* 0x000fe20000000800 */
[----:B------:R-:W-:Y:S01]  /*1cf0*/  @!PT LDS RZ, [RZ] ;  /* 0x00000000fffff984 */ /* 0x000fe20000000800 */
[----:B------:R1:W-:Y:S06]  /*1d00*/  MEMBAR.ALL.CTA ;  /* 0x0000000000007992 */ /* 0x0003ec0000008000 */
[----:B-1----:R-:W1:Y:S01]  /*1d10*/  FENCE.VIEW.ASYNC.S ;  /* 0x00000000000073c6 */ /* 0x002e620000000000 */
[----:B------:R-:W-:-:S04]  /*1d20*/  PRMT R2, RZ, 0x654, R2 ;  /* 0x00000654ff027816 */ /* 0x000fc80000000002 */
[----:B-1----:R1:W-:Y:S01]  /*1d30*/  SYNCS.ARRIVE.TRANS64.RED.A1T0 RZ, [R2+URZ], RZ ;  /* 0x000000ff02ff79a7 */ /* 0x0023e200081004ff */
[----:B--2---:R-:W-:-:S13]  /*1d40*/  LOP3.LUT P2, RZ, R6, 0x1, RZ, 0xc0, !PT ;  /* 0x0000000106ff7812 */ /* 0x004fda000784c0ff */
[----:B------:R-:W-:Y:S01]  /*1d50*/  @P2 SHF.R.U32.HI R3, RZ, 0x10, R5 ;  /* 0x00000010ff032819 */ /* 0x000fe20000011605 */
[----:B------:R-:W-:Y:S01]  /*1d60*/  VOTEU.ANY UP0, P2 ;  /* 0x0000000000ff7886 */ /* 0x000fe20001000100 */
[----:B------:R-:W-:Y:S02]  /*1d70*/  @P2 MOV R11, R4 ;  /* 0x00000004000b2202 */ /* 0x000fe40000000f00 */
[----:B------:R-:W-:Y:S02]  /*1d80*/  @P2 R2UR.BROADCAST UR8, R3 ;  /* 0x00000000030822ca */ /* 0x000fe400008e0000 */
[----:B------:R-:W-:-:S11]  /*1d90*/  @P2 LOP3.LUT R8, R5, 0xffff, RZ, 0xc0, !PT ;  /* 0x0000ffff05082812 */ /* 0x000fd600078ec0ff */
[----:B------:R-:W-:Y:S01]  /*1da0*/  @UP0 UMOV UR36, UR8 ;  /* 0x0000000800240c82 */ /* 0x000fe20008000000 */
[----:B-1----:R-:W-:Y:S05]  /*1db0*/  @!P0 BRA `(.L_x_33) ;  /* 0x0000000000b88947 */ /* 0x002fea0003800000 */
[----:B------:R-:W4:Y:S01]  /*1dc0*/  LDC.64 R4, c[0x0][0xb18] ;  /* 0x0002c600ff047b82 */ /* 0x000f220000000a00 */
[----:B------:R-:W-:-:S07]  /*1dd0*/  ISETP.NE.AND P3, PT, R40, 0x1, PT ;  /* 0x000000012800780c */ /* 0x000fce0003f65270 */
[----:B------:R-:W1:Y:S08]  /*1de0*/  LDC.64 R6, c[0x0][0xb10] ;  /* 0x0002c400ff067b82 */ /* 0x000e700000000a00 */
[----:B------:R-:W2:Y:S08]  /*1df0*/  LDC R16, c[0x0][0xb20] ;  /* 0x0002c800ff107b82 */ /* 0x000eb00000000800 */
[----:B------:R-:W3:Y:S01]  /*1e00*/  LDC R18, c[0x0][0xb0c] ;  /* 0x0002c300ff127b82 */ /* 0x000ee20000000800 */
[----:B----4-:R-:W-:Y:S01]  /*1e10*/  IMAD.HI.U32 R17, R0, R5, RZ ;  /* 0x0000000500117227 */ /* 0x010fe200078e00ff */
[----:B------:R-:W-:-:S03]  /*1e20*/  ISETP.NE.AND P0, PT, R4, 0x1, PT ;  /* 0x000000010400780c */ /* 0x000fc60003f05270 */
[----:B------:R-:W-:-:S03]  /*1e30*/  IMAD.HI.U32 R5, R8, R5, RZ ;  /* 0x0000000508057227 */ /* 0x000fc600078e00ff */
[----:B------:R-:W4:Y:S01]  /*1e40*/  LDC.64 R2, c[0x0][0xb28] ;  /* 0x0002ca00ff027b82 */ /* 0x000f220000000a00 */
[----:B-1----:R-:W-:-:S04]  /*1e50*/  IMAD.HI.U32 R20, R9, R6, RZ ;  /* 0x0000000609147227 */ /* 0x002fc800078e00ff */
[----:B------:R-:W-:Y:S01]  /*1e60*/  IMAD.HI.U32 R22, R11, R6, RZ ;  /* 0x000000060b167227 */ /* 0x000fe200078e00ff */
[----:B------:R-:W-:Y:S02]  /*1e70*/  SHF.R.U32.HI R20, RZ, R7, R20 ;  /* 0x00000007ff147219 */ /* 0x000fe40000011614 */
[-C--:B--2---:R-:W-:Y:S02]  /*1e80*/  SHF.R.U32.HI R17, RZ, R16.reuse, R17 ;  /* 0x00000010ff117219 */ /* 0x084fe40000011611 */
[----:B------:R-:W-:Y:S02]  /*1e90*/  SHF.R.U32.HI R5, RZ, R16, R5 ;  /* 0x00000010ff057219 */ /* 0x000fe40000011605 */
[----:B------:R-:W-:Y:S02]  /*1ea0*/  SEL R17, R0, R17, !P0 ;  /* 0x0000001100117207 */ /* 0x000fe40004000000 */
[----:B------:R-:W-:Y:S02]  /*1eb0*/  SHF.R.U32.HI R22, RZ, R7, R22 ;  /* 0x00000007ff167219 */ /* 0x000fe40000011616 */
[----:B---3--:R-:W-:-:S02]  /*1ec0*/  ISETP.NE.AND P1, PT, R18, 0x1, PT ;  /* 0x000000011200780c */ /* 0x008fc40003f25270 */
[----:B------:R-:W-:Y:S02]  /*1ed0*/  SEL R5, R8, R5, !P0 ;  /* 0x0000000508057207 */ /* 0x000fe40004000000 */
[----:B------:R-:W-:Y:S02]  /*1ee0*/  SEL R19, R9, R20, !P1 ;  /* 0x0000001409137207 */ /* 0x000fe40004800000 */
[----:B------:R-:W-:Y:S01]  /*1ef0*/  SEL R7, R11, R22, !P1 ;  /* 0x000000160b077207 */ /* 0x000fe20004800000 */
[----:B----4-:R-:W-:-:S04]  /*1f00*/  IMAD.HI.U32 R20, R17, R2, RZ ;  /* 0x0000000211147227 */ /* 0x010fc800078e00ff */
[----:B------:R-:W-:Y:S01]  /*1f10*/  IMAD.HI.U32 R6, R19, R2, RZ ;  /* 0x0000000213067227 */ /* 0x000fe200078e00ff */
[----:B------:R-:W-:-:S04]  /*1f20*/  @P3 SHF.R.U32.HI R17, RZ, R3, R20 ;  /* 0x00000003ff113219 */ /* 0x000fc80000011614 */
[----:B------:R-:W-:Y:S01]  /*1f30*/  @P3 SHF.R.U32.HI R19, RZ, R3, R6 ;  /* 0x00000003ff133219 */ /* 0x000fe20000011606 */
[----:B------:R-:W-:-:S04]  /*1f40*/  IMAD R17, R40, R17, RZ ;  /* 0x0000001128117224 */ /* 0x000fc800078e02ff */
[----:B------:R-:W-:Y:S01]  /*1f50*/  IMAD R6, R40, R19, RZ ;  /* 0x0000001328067224 */ /* 0x000fe200078e02ff */
[C---:B------:R-:W-:Y:S02]  /*1f60*/  ISETP.GE.AND P0, PT, R5.reuse, R17, PT ;  /* 0x000000110500720c */ /* 0x040fe40003f06270 */
[----:B------:R-:W-:Y:S02]  /*1f70*/  IADD3 R17, PT, PT, -R5, RZ, RZ ;  /* 0x000000ff05117210 */ /* 0x000fe40007ffe1ff */
[----:B------:R-:W-:Y:S01]  /*1f80*/  ISETP.GE.OR P0, PT, R7, R6, P0 ;  /* 0x000000060700720c */ /* 0x000fe20000706670 */
[----:B------:R-:W-:-:S04]  /*1f90*/  IMAD.HI.U32 R6, R5, R2, RZ ;  /* 0x0000000205067227 */ /* 0x000fc800078e00ff */
[----:B------:R-:W-:Y:S01]  /*1fa0*/  IMAD R8, R4, R17, R8 ;  /* 0x0000001104087224 */ /* 0x000fe200078e0208 */
[----:B------:R-:W-:-:S04]  /*1fb0*/  SHF.R.U32.HI R6, RZ, R3, R6 ;  /* 0x00000003ff067219 */ /* 0x000fc80000011606 */
[----:B------:R-:W-:-:S03]  /*1fc0*/  SEL R6, R5, R6, !P3 ;  /* 0x0000000605067207 */ /* 0x000fc60005800000 */
[----:B------:R-:W-:-:S04]  /*1fd0*/  @!P0 IMAD.HI.U32 R16, R7, R2, RZ ;  /* 0x0000000207108227 */ /* 0x000fc800078e00ff */
[----:B------:R-:W-:Y:S01]  /*1fe0*/  IMAD.MOV R2, RZ, RZ, -R6 ;  /* 0x000000ffff027224 */ /* 0x000fe200078e0a06 */
[----:B------:R-:W-:-:S03]  /*1ff0*/  @!P0 SHF.R.U32.HI R16, RZ, R3, R16 ;  /* 0x00000003ff108219 */ /* 0x000fc60000011610 */
[----:B------:R-:W-:Y:S01]  /*2000*/  IMAD R2, R40, R2, R5 ;  /* 0x0000000228027224 */ /* 0x000fe200078e0205 */
[----:B------:R-:W-:-:S05]  /*2010*/  @!P0 SEL R3, R7, R16, !P3 ;  /* 0x0000001007038207 */ /* 0x000fca0005800000 */
[--C-:B------:R-:W-:Y:S02]  /*2020*/  @!P0 IMAD.IADD R6, R6, 0x1, -R3.reuse ;  /* 0x0000000106068824 */ /* 0x100fe400078e0a03 */
[----:B------:R-:W-:Y:S01]  /*2030*/  @!P0 IMAD R3, R2, R19, R3 ;  /* 0x0000001302038224 */ /* 0x000fe200078e0203 */
[----:B------:R-:W-:Y:S01]  /*2040*/  IADD3 R2, PT, PT, -R7, RZ, RZ ;  /* 0x000000ff07027210 */ /* 0x000fe20007ffe1ff */
[----:B------:R-:W-:Y:S02]  /*2050*/  @!P0 IMAD R5, R40, R6, R7 ;  /* 0x0000000628058224 */ /* 0x000fe400078e0207 */
[----:B------:R-:W-:Y:S02]  /*2060*/  @!P0 IMAD.MOV.U32 R7, RZ, RZ, R3 ;  /* 0x000000ffff078224 */ /* 0x000fe400078e0003 */
[----:B------:R-:W-:Y:S02]  /*2070*/  IMAD R2, R18, R2, R11 ;  /* 0x0000000212027224 */ /* 0x000fe400078e020b */
[----:B------:R-:W-:-:S02]  /*2080*/  IMAD R8, R5, R4, R8 ;  /* 0x0000000405087224 */ /* 0x000fc400078e0208 */
[----:B------:R-:W-:Y:S02]  /*2090*/  IMAD R11, R7, R18, R2 ;  /* 0x00000012070b7224 */ /* 0x000fe400078e0202 */
.L_x_33:
[----:B------:R-:W1:Y:S02]  /*20a0*/  LDCU UR8, c[0x0][0xb30] ;  /* 0x00016600ff0877ac */ /* 0x000e640008000800 */
[----:B-1----:R-:W-:-:S09]  /*20b0*/  UISETP.NE.AND UP0, UPT, UR8, 0x1, UPT ;  /* 0x000000010800788c */ /* 0x002fd2000bf05270 */
[----:B------:R-:W-:Y:S05]  /*20c0*/  BRA.U UP0, `(.L_x_34) ;  /* 0x0000000100407547 */ /* 0x000fea000b800000 */
[----:B------:R-:W1:Y:S08]  /*20d0*/  LDC.64 R4, c[0x0][0xb10] ;  /* 0x0002c400ff047b82 */ /* 0x000e700000000a00 */
[----:B------:R-:W2:Y:S08]  /*20e0*/  LDC.64 R2, c[0x0][0xb18] ;  /* 0x0002c600ff027b82 */ /* 0x000eb00000000a00 */
[----:B------:R-:W3:Y:S08]  /*20f0*/  LDC R6, c[0x0][0xb20] ;  /* 0x0002c800ff067b82 */ /* 0x000ef00000000800 */
[----:B------:R-:W4:Y:S01]  /*2100*/  LDC R16, c[0x0][0xb0c] ;  /* 0x0002c300ff107b82 */ /* 0x000f220000000800 */
[----:B-1----:R-:W-:-:S05]  /*2110*/  IMAD.HI.U32 R4, R11, R4, RZ ;  /* 0x000000040b047227 */ /* 0x002fca00078e00ff */
[----:B------:R-:W-:Y:S01]  /*2120*/  SHF.R.U32.HI R4, RZ, R5, R4 ;  /* 0x00000005ff047219 */ /* 0x000fe20000011604 */
[----:B--2---:R-:W-:Y:S01]  /*2130*/  IMAD.HI.U32 R3, R8, R3, RZ ;  /* 0x0000000308037227 */ /* 0x004fe200078e00ff */
[----:B------:R-:W-:-:S04]  /*2140*/  ISETP.NE.AND P0, PT, R2, 0x1, PT ;  /* 0x000000010200780c */ /* 0x000fc80003f05270 */
[----:B---3--:R-:W-:-:S04]  /*2150*/  SHF.R.U32.HI R3, RZ, R6, R3 ;  /* 0x00000006ff037219 */ /* 0x008fc80000011603 */
[----:B------:R-:W-:Y:S02]  /*2160*/  SEL R3, R8, R3, !P0 ;  /* 0x0000000308037207 */ /* 0x000fe40004000000 */
[----:B----4-:R-:W-:-:S04]  /*2170*/  ISETP.NE.AND P1, PT, R16, 0x1, PT ;  /* 0x000000011000780c */ /* 0x010fc80003f25270 */
[----:B------:R-:W-:-:S05]  /*2180*/  SEL R4, R11, R4, !P1 ;  /* 0x000000040b047207 */ /* 0x000fca0004800000 */
[----:B------:R-:W-:Y:S02]  /*2190*/  IMAD.IADD R5, R3, 0x1, -R4 ;  /* 0x0000000103057824 */ /* 0x000fe400078e0a04 */
[----:B------:R-:W-:Y:S02]  /*21a0*/  IMAD.IADD R3, R4, 0x1, -R3 ;  /* 0x0000000104037824 */ /* 0x000fe400078e0a03 */
[----:B------:R-:W-:Y:S02]  /*21b0*/  IMAD R11, R5, R16, R11 ;  /* 0x00000010050b7224 */ /* 0x000fe400078e020b */
[----:B------:R-:W-:-:S07]  /*21c0*/  IMAD R8, R3, R2, R8 ;  /* 0x0000000203087224 */ /* 0x000fce00078e0208 */
.L_x_34:
[----:B------:R-:W-:Y:S01]  /*21d0*/  VIADD R14, R14, 0x1 ;  /* 0x000000010e0e7836 */ /* 0x000fe20000000000 */
[----:B------:R-:W-:Y:S01]  /*21e0*/  PLOP3.LUT P1, PT, PT, PT, PT, 0x80, 0x8 ;  /* 0x000000000008781c */ /* 0x000fe20003f2f070 */
[----:B------:R-:W-:Y:S02]  /*21f0*/  IMAD.IADD R97, R11, 0x1, R90 ;  /* 0x000000010b617824 */ /* 0x000fe400078e025a */
[----:B------:R-:W-:Y:S01]  /*2200*/  IMAD.IADD R91, R8, 0x1, R79 ;  /* 0x00000001085b7824 */ /* 0x000fe200078e024f */
[----:B------:R-:W-:-:S04]  /*2210*/  ISETP.NE.AND P0, PT, R14, 0x2, PT ;  /* 0x000000020e00780c */ /* 0x000fc80003f05270 */
[----:B------:R-:W-:Y:S02]  /*2220*/  SEL R2, RZ, 0x1, P0 ;  /* 0x00000001ff027807 */ /* 0x000fe40000000000 */
[----:B------:R-:W-:Y:S02]  /*2230*/  SEL R14, R14, RZ, P0 ;  /* 0x000000ff0e0e7207 */ /* 0x000fe40000000000 */
[----:B------:R-:W-:Y:S01]  /*2240*/  LOP3.LUT R13, R13, R2, RZ, 0x3c, !PT ;  /* 0x000000020d0d7212 */ /* 0x000fe200078e3cff */
[----:B------:R-:W-:Y:S06]  /*2250*/  @P2 BRA `(.L_x_35) ;  /* 0xfffffff000a02947 */ /* 0x000fec000383ffff */
[----:B------:R-:W-:Y:S01]  /*2260*/  UIADD3 UR4, UPT, UPT, UR4, 0x20, URZ ;  /* 0x0000002004047890 */ /* 0x000fe2000fffe0ff */
[----:B------:R-:W-:-:S03]  /*2270*/  SHF.L.U32 R3, R15, 0x1f, RZ ;  /* 0x0000001f0f037819 */ /* 0x000fc600000006ff */
[----:B------:R-:W-:-:S09]  /*2280*/  ULEA UR5, UR6, UR4, 0x3 ;  /* 0x0000000406057291 */ /* 0x000fd2000f8e18ff */
[----:B------:R-:W1:Y:S02]  /*2290*/  SYNCS.PHASECHK.TRANS64.TRYWAIT P0, [UR5], R3 ;  /* 0x00000003ff0075a7 */ /* 0x000e640008001105 */
[----:B-1----:R-:W-:Y:S05]  /*22a0*/  @!P0 BRA `(.L_x_36) ;  /* 0x0000003c00cc8947 */ /* 0x002fea0003800000 */
.L_x_100:
[----:B------:R-:W-:-:S04]  /*22b0*/  UIADD3 UR6, UPT, UPT, UR6, 0x1, URZ ;  /* 0x0000000106067890 */ /* 0x000fc8000fffe0ff */
[----:B------:R-:W-:-:S04]  /*22c0*/  UISETP.NE.AND UP0, UPT, UR6, 0x4, UPT ;  /* 0x000000040600788c */ /* 0x000fc8000bf05270 */
[----:B------:R-:W-:Y:S02]  /*22d0*/  USEL UR7, URZ, 0x1, UP0 ;  /* 0x00000001ff077887 */ /* 0x000fe40008000000 */
[----:B------:R-:W-:-:S04]  /*22e0*/  USEL UR6, UR6, URZ, UP0 ;  /* 0x000000ff06067287 */ /* 0x000fc80008000000 */
[----:B------:R-:W-:Y:S01]  /*22f0*/  ULEA UR5, UR6, UR4, 0x3 ;  /* 0x0000000406057291 */ /* 0x000fe2000f8e18ff */
[----:B------:R-:W-:-:S04]  /*2300*/  LOP3.LUT R2, R15, UR7, RZ, 0x3c, !PT ;  /* 0x000000070f027c12 */ /* 0x000fc8000f8e3cff */
[----:B-1----:R-:W-:-:S04]  /*2310*/  SHF.L.U32 R3, R2, 0x1f, RZ ;  /* 0x0000001f02037819 */ /* 0x002fc800000006ff */
[----:B------:R-:W1:Y:S02]  /*2320*/  SYNCS.PHASECHK.TRANS64.TRYWAIT P0, [UR5], R3 ;  /* 0x00000003ff0075a7 */ /* 0x000e640008001105 */
[----:B-1----:R-:W-:Y:S05]  /*2330*/  @!P0 BRA `(.L_x_37) ;  /* 0x0000003c00c08947 */ /* 0x002fea0003800000 */
.L_x_102:
        /* <DEDUP_REMOVED lines=9> */
.L_x_104:
[----:B------:R-:W-:-:S04]  /*23d0*/  UIADD3 UR6, UPT, UPT, UR6, 0x1, URZ ;  /* 0x0000000106067890 */ /* 0x000fc8000fffe0ff */
[----:B------:R-:W-:-:S04]  /*23e0*/  UISETP.NE.AND UP0, UPT, UR6, 0x4, UPT ;  /* 0x000000040600788c */ /* 0x000fc8000bf05270 */
[----:B------:R-:W-:Y:S02]  /*23f0*/  USEL UR5, URZ, 0x1, UP0 ;  /* 0x00000001ff057887 */ /* 0x000fe40008000000 */
[----:B------:R-:W-:-:S04]  /*2400*/  USEL UR6, UR6, URZ, UP0 ;  /* 0x000000ff06067287 */ /* 0x000fc80008000000 */
[----:B------:R-:W-:Y:S01]  /*2410*/  ULEA UR6, UR6, UR4, 0x3 ;  /* 0x0000000406067291 */ /* 0x000fe2000f8e18ff */
[----:B-1----:R-:W-:-:S04]  /*2420*/  LOP3.LUT R3, R2, UR5, RZ, 0x3c, !PT ;  /* 0x0000000502037c12 */ /* 0x002fc8000f8e3cff */
[----:B------:R-:W-:Y:S01]  /*2430*/  SHF.L.U32 R3, R3, 0x1f, RZ ;  /* 0x0000001f03037819 */ /* 0x000fe200000006ff */
[----:B----4-:R-:W-:-:S07]  /*2440*/  IMAD.U32 R0, RZ, RZ, UR6 ;  /* 0x00000006ff007e24 */ /* 0x010fce000f8e00ff */
.L_x_39:
[----:B-1----:R1:W2:Y:S02]  /*2450*/  SYNCS.PHASECHK.TRANS64.TRYWAIT P0, [R0+URZ], R3 ;  /* 0x00000003000075a7 */ /* 0x0022a400080011ff */
[----:B--2---:R-:W-:Y:S05]  /*2460*/  @!P0 NANOSLEEP.SYNCS 0x989680 ;  /* 0x009896800000895d */ /* 0x004fea0003900000 */
[----:B------:R-:W2:Y:S02]  /*2470*/  @!P0 SYNCS.PHASECHK.TRANS64 P0, [R0+URZ], R3 ;  /* 0x00000003000085a7 */ /* 0x000ea400080010ff */
[----:B--2---:R-:W-:Y:S05]  /*2480*/  @P0 EXIT ;  /* 0x000000000000094d */ /* 0x004fea0003800000 */
[----:B------:R-:W-:Y:S05]  /*2490*/  BRA `(.L_x_39) ;  /* 0xfffffffc00ec7947 */ /* 0x000fea000383ffff */
.L_x_17:
[----:B------:R-:W-:-:S04]  /*24a0*/  UISETP.NE.AND UP1, UPT, UR37, URZ, UPT ;  /* 0x000000ff2500728c */ /* 0x000fc8000bf25270 */
[----:B------:R-:W-:-:S09]  /*24b0*/  UISETP.NE.OR UP1, UPT, UR8, 0x1, UP1 ;  /* 0x000000010800788c */ /* 0x000fd20008f25670 */
[----:B------:R-:W-:Y:S05]  /*24c0*/  BRA.U UP1, `(.L_x_40) ;  /* 0x0000000501487547 */ /* 0x000fea000b800000 */
[----:B------:R-:W-:Y:S01]  /*24d0*/  ISETP.NE.AND P2, PT, R2, RZ, PT ;  /* 0x000000ff0200720c */ /* 0x000fe20003f45270 */
[----:B------:R-:W-:Y:S01]  /*24e0*/  IMAD.MOV.U32 R12, RZ, RZ, 0x1 ;  /* 0x00000001ff0c7424 */ /* 0x000fe200078e00ff */
[----:B------:R-:W-:Y:S02]  /*24f0*/  CS2R R10, SRZ ;  /* 0x00000000000a7805 */ /* 0x000fe4000001ff00 */
[----:B------:R-:W-:Y:S01]  /*2500*/  CS2R R8, SRZ ;  /* 0x0000000000087805 */ /* 0x000fe2000001ff00 */
[----:B------:R-:W-:Y:S01]  /*2510*/  UMOV UR4, 0x400 ;  /* 0x0000040000047882 */ /* 0x000fe20000000000 */
[----:B------:R-:W-:Y:S01]  /*2520*/  UMOV UR6, URZ ;  /* 0x000000ff00067c82 */ /* 0x000fe20008000000 */
[----:B------:R-:W-:-:S12]  /*2530*/  ULEA UR37, UR37, UR4, 0x18 ;  /* 0x0000000425257291 */ /* 0x000fd8000f8ec0ff */
.L_x_44:
[----:B------:R-:W-:Y:S02]  /*2540*/  LEA R0, R8, UR37, 0x3 ;  /* 0x0000002508007c11 */ /* 0x000fe4000f8e18ff */
[----:B------:R-:W-:-:S03]  /*2550*/  SHF.L.U32 R5, R9, 0x1f, RZ ;  /* 0x0000001f09057819 */ /* 0x000fc600000006ff */
[----:B------:R-:W-:Y:S01]  /*2560*/  VIADD R4, R0, 0xd0 ;  /* 0x000000d000047836 */ /* 0x000fe20000000000 */
[----:B------:R-:W1:Y:S02]  /*2570*/  SYNCS.PHASECHK.TRANS64.TRYWAIT P0, [R0+URZ+0xc0], R5 ;  /* 0x0000c005000075a7 */ /* 0x000e6400080011ff */
[----:B-1----:R-:W-:Y:S05]  /*2580*/  @!P0 BRA `(.L_x_41) ;  /* 0x0000003c005c8947 */ /* 0x002fea0003800000 */
.L_x_105:
[----:B------:R-:W-:Y:S01]  /*2590*/  ULEA UR5, UR6, UR37, 0x3 ;  /* 0x0000002506057291 */ /* 0x000fe2000f8e18ff */
[----:B------:R-:W-:Y:S02]  /*25a0*/  PRMT R4, RZ, 0x654, R4 ;  /* 0x00000654ff047816 */ /* 0x000fe40000000004 */
[----:B-1----:R-:W-:Y:S01]  /*25b0*/  SHF.L.U32 R5, R12, 0x1f, RZ ;  /* 0x0000001f0c057819 */ /* 0x002fe200000006ff */
[----:B------:R-:W-:Y:S01]  /*25c0*/  UIADD3 UR4, UPT, UPT, UR5, 0x60, URZ ;  /* 0x0000006005047890 */ /* 0x000fe2000fffe0ff */
[----:B------:R1:W-:Y:S05]  /*25d0*/  SYNCS.ARRIVE.TRANS64.RED.A1T0 RZ, [R4+URZ], RZ ;  /* 0x000000ff04ff79a7 */ /* 0x0003ea00081004ff */
[----:B------:R-:W-:Y:S01]  /*25e0*/  IMAD.U32 R7, RZ, RZ, UR4 ;  /* 0x00000004ff077e24 */ /* 0x000fe2000f8e00ff */
[----:B------:R-:W2:Y:S04]  /*25f0*/  SYNCS.PHASECHK.TRANS64.TRYWAIT P0, [UR5+0x70], R5 ;  /* 0x00007005ff0075a7 */ /* 0x000ea80008001105 */
[----:B------:R-:W-:Y:S01]  /*2600*/  PRMT R6, R2, 0x654, R7 ;  /* 0x0000065402067816 */ /* 0x000fe20000000007 */
[----:B-1----:R-:W-:Y:S01]  /*2610*/  @!P2 IMAD.MOV.U32 R4, RZ, RZ, 0x10 ;  /* 0x00000010ff04a424 */ /* 0x002fe200078e00ff */
[----:B--2---:R-:W-:Y:S06]  /*2620*/  @!P0 BRA `(.L_x_42) ;  /* 0x0000003c00488947 */ /* 0x004fec0003800000 */
.L_x_107:
[----:B------:R-:W-:Y:S01]  /*2630*/  ULEA UR4, UR6, UR37, 0x4 ;  /* 0x0000002506047291 */ /* 0x000fe2000f8e20ff */
[----:B------:R-:W-:Y:S01]  /*2640*/  SEL R3, R6, R3, !P2 ;  /* 0x0000000306037207 */ /* 0x000fe20005000000 */
[----:B------:R-:W-:Y:S01]  /*2650*/  UIADD3 UR5, UPT, UPT, UR5, 0x60, URZ ;  /* 0x0000006005057890 */ /* 0x000fe2000fffe0ff */
[----:B-1----:R-:W-:Y:S01]  /*2660*/  LEA R0, R11, UR37, 0x3 ;  /* 0x000000250b007c11 */ /* 0x002fe2000f8e18ff */
[----:B------:R-:W-:Y:S01]  /*2670*/  UIADD3 UR4, UPT, UPT, UR4, 0xf0, URZ ;  /* 0x000000f004047890 */ /* 0x000fe2000fffe0ff */
[----:B------:R-:W-:Y:S01]  /*2680*/  SHF.L.U32 R5, R10, 0x1f, RZ ;  /* 0x0000001f0a057819 */ /* 0x000fe200000006ff */
[----:B------:R1:W-:Y:S01]  /*2690*/  @!P2 SYNCS.ARRIVE.TRANS64.RED RZ, [R3+URZ], R4 ;  /* 0x0000000403ffa9a7 */ /* 0x0003e200080004ff */
[----:B------:R-:W-:Y:S01]  /*26a0*/  UIADD3 UR6, UPT, UPT, UR6, 0x1, URZ ;  /* 0x0000000106067890 */ /* 0x000fe2000fffe0ff */
[----:B------:R-:W-:-:S03]  /*26b0*/  VIADD R8, R8, 0x1 ;  /* 0x0000000108087836 */ /* 0x000fc60000000000 */
[----:B------:R-:W-:Y:S02]  /*26c0*/  UISETP.NE.AND UP0, UPT, UR6, 0x2, UPT ;  /* 0x000000020600788c */ /* 0x000fe4000bf05270 */
[----:B------:R-:W-:Y:S06]  /*26d0*/  UGETNEXTWORKID.BROADCAST [UR4], [UR5] ;  /* 0x00000000040073ca */ /* 0x000fec0008000100 */
[----:B------:R-:W-:Y:S01]  /*26e0*/  USEL UR4, URZ, 0x1, UP0 ;  /* 0x00000001ff047887 */ /* 0x000fe20008000000 */
[----:B------:R-:W-:Y:S01]  /*26f0*/  ISETP.NE.AND P0, PT, R8, 0x2, PT ;  /* 0x000000020800780c */ /* 0x000fe20003f05270 */
[----:B------:R-:W-:Y:S01]  /*2700*/  USEL UR6, UR6, URZ, UP0 ;  /* 0x000000ff06067287 */ /* 0x000fe20008000000 */
[----:B------:R-:W2:Y:S03]  /*2710*/  SYNCS.PHASECHK.TRANS64.TRYWAIT P1, [R0+URZ+0x60], R5 ;  /* 0x00006005000075a7 */ /* 0x000ea600080211ff */
[----:B------:R-:W-:Y:S01]  /*2720*/  LOP3.LUT R12, R12, UR4, RZ, 0x3c, !PT ;  /* 0x000000040c0c7c12 */ /* 0x000fe2000f8e3cff */
[----:B-12---:R-:W-:Y:S07]  /*2730*/  @!P1 BRA `(.L_x_43) ;  /* 0x0000003c001c9947 */ /* 0x006fee0003800000 */
.L_x_108:
[C---:B------:R-:W-:Y:S01]  /*2740*/  LEA R4, R11.reuse, UR37, 0x4 ;  /* 0x000000250b047c11 */ /* 0x040fe2000f8e20ff */
[----:B-1----:R-:W-:Y:S01]  /*2750*/  VIADD R0, R0, 0x70 ;  /* 0x0000007000007836 */ /* 0x002fe20000000000 */
[----:B------:R-:W-:Y:S01]  /*2760*/  SEL R8, R8, RZ, P0 ;  /* 0x000000ff08087207 */ /* 0x000fe20000000000 */
[----:B------:R-:W-:-:S03]  /*2770*/  VIADD R11, R11, 0x1 ;  /* 0x000000010b0b7836 */ /* 0x000fc60000000000 */
[----:B------:R-:W1:Y:S01]  /*2780*/  LDS.128 R4, [R4+0xf0] ;  /* 0x0000f00004047984 */ /* 0x000e620000000c00 */
[----:B------:R-:W-:Y:S02]  /*2790*/  PRMT R0, RZ, 0x654, R0 ;  /* 0x00000654ff007816 */ /* 0x000fe40000000000 */
[C---:B------:R-:W-:Y:S01]  /*27a0*/  ISETP.NE.AND P1, PT, R11.reuse, 0x2, PT ;  /* 0x000000020b00780c */ /* 0x040fe20003f25270 */
[----:B------:R-:W-:Y:S01]  /*27b0*/  @!PT LDS RZ, [RZ] ;  /* 0x00000000fffff984 */ /* 0x000fe20000000800 */
[----:B------:R-:W-:Y:S01]  /*27c0*/  @!PT LDS RZ, [RZ] ;  /* 0x00000000fffff984 */ /* 0x000fe20000000800 */
[----:B------:R-:W-:Y:S01]  /*27d0*/  @!PT LDS RZ, [RZ] ;  /* 0x00000000fffff984 */ /* 0x000fe20000000800 */
[----:B------:R-:W-:Y:S01]  /*27e0*/  @!PT LDS RZ, [RZ] ;  /* 0x00000000fffff984 */ /* 0x000fe20000000800 */
[----:B------:R2:W-:Y:S06]  /*27f0*/  MEMBAR.ALL.CTA ;  /* 0x0000000000007992 */ /* 0x0005ec0000008000 */
[----:B--2---:R-:W2:Y:S01]  /*2800*/  FENCE.VIEW.ASYNC.S ;  /* 0x00000000000073c6 */ /* 0x004ea20000000000 */
[----:B------:R-:W-:Y:S01]  /*2810*/  SEL R11, R11, RZ, P1 ;  /* 0x000000ff0b0b7207 */ /* 0x000fe20000800000 */
[----:B--2---:R2:W-:Y:S01]  /*2820*/  SYNCS.ARRIVE.TRANS64.RED.A1T0 RZ, [R0+URZ], RZ ;  /* 0x000000ff00ff79a7 */ /* 0x0045e200081004ff */
[----:B-1----:R-:W-:-:S02]  /*2830*/  LOP3.LUT P3, RZ, R6, 0x1, RZ, 0xc0, !PT ;  /* 0x0000000106ff7812 */ /* 0x002fc4000786c0ff */
[----:B------:R-:W-:-:S04]  /*2840*/  SEL R5, RZ, 0x1, P1 ;  /* 0x00000001ff057807 */ /* 0x000fc80000800000 */
[----:B------:R-:W-:Y:S02]  /*2850*/  LOP3.LUT R10, R10, R5, RZ, 0x3c, !PT ;  /* 0x000000050a0a7212 */ /* 0x000fe400078e3cff */
[----:B--2---:R-:W-:-:S04]  /*2860*/  SEL R0, RZ, 0x1, P0 ;  /* 0x00000001ff007807 */ /* 0x004fc80000000000 */
[----:B------:R-:W-:Y:S01]  /*2870*/  LOP3.LUT R9, R9, R0, RZ, 0x3c, !PT ;  /* 0x0000000009097212 */ /* 0x000fe200078e3cff */
[----:B------:R-:W-:Y:S06]  /*2880*/  @P3 BRA `(.L_x_44) ;  /* 0xfffffffc002c3947 */ /* 0x000fec000383ffff */
[----:B------:R-:W-:Y:S01]  /*2890*/  ULEA UR5, UR6, UR37, 0x3 ;  /* 0x0000002506057291 */ /* 0x000fe2000f8e18ff */
[----:B------:R-:W-:-:S08]  /*28a0*/  SHF.L.U32 R3, R12, 0x1f, RZ ;  /* 0x0000001f0c037819 */ /* 0x000fd000000006ff */
[----:B------:R-:W1:Y:S02]  /*28b0*/  SYNCS.PHASECHK.TRANS64 P0, [UR5+0x70], R3 ;  /* 0x00007003ff0075a7 */ /* 0x000e640008001005 */
[----:B-1----:R-:W-:Y:S05]  /*28c0*/  @P0 BRA `(.L_x_45) ;  /* 0x0000000000080947 */ /* 0x002fea0003800000 */
[----:B------:R-:W1:Y:S02]  /*28d0*/  SYNCS.PHASECHK.TRANS64.TRYWAIT P0, [UR5+0x70], R3 ;  /* 0x00007003ff0075a7 */ /* 0x000e640008001105 */
[----:B-1----:R-:W-:Y:S05]  /*28e0*/  @!P0 BRA `(.L_x_46) ;  /* 0x0000003800c48947 */ /* 0x002fea0003800000 */
.L_x_45:
[----:B------:R-:W-:-:S04]  /*28f0*/  UIADD3 UR4, UPT, UPT, UR6, 0x1, URZ ;  /* 0x0000000106047890 */ /* 0x000fc8000fffe0ff */
[----:B------:R-:W-:-:S04]  /*2900*/  UISETP.NE.AND UP0, UPT, UR4, 0x2, UPT ;  /* 0x000000020400788c */ /* 0x000fc8000bf05270 */
[----:B------:R-:W-:Y:S02]  /*2910*/  USEL UR7, URZ, 0x1, UP0 ;  /* 0x00000001ff077887 */ /* 0x000fe40008000000 */
[----:B------:R-:W-:-:S04]  /*2920*/  USEL UR4, UR4, URZ, UP0 ;  /* 0x000000ff04047287 */ /* 0x000fc80008000000 */
[----:B------:R-:W-:Y:S01]  /*2930*/  ULEA UR4, UR4, UR37, 0x3 ;  /* 0x0000002504047291 */ /* 0x000fe2000f8e18ff */
[----:B-1----:R-:W-:-:S04]  /*2940*/  LOP3.LUT R3, R12, UR7, RZ, 0x3c, !PT ;  /* 0x000000070c037c12 */ /* 0x002fc8000f8e3cff */
[----:B------:R-:W-:-:S04]  /*2950*/  SHF.L.U32 R0, R3, 0x1f, RZ ;  /* 0x0000001f03007819 */ /* 0x000fc800000006ff */
[----:B------:R-:W1:Y:S02]  /*2960*/  SYNCS.PHASECHK.TRANS64 P0, [UR4+0x70], R0 ;  /* 0x00007000ff0075a7 */ /* 0x000e640008001004 */
[----:B-1----:R-:W-:Y:S05]  /*2970*/  @P0 EXIT ;  /* 0x000000000000094d */ /* 0x002fea0003800000 */
[----:B------:R-:W-:Y:S02]  /*2980*/  SHF.L.U32 R3, R3, 0x1f, RZ ;  /* 0x0000001f03037819 */ /* 0x000fe400000006ff */
[----:B------:R-:W-:-:S07]  /*2990*/  MOV R0, UR4 ;  /* 0x0000000400007c02 */ /* 0x000fce0008000f00 */
.L_x_47:
[----:B-1----:R1:W2:Y:S02]  /*29a0*/  SYNCS.PHASECHK.TRANS64.TRYWAIT P0, [R0+URZ+0x70], R3 ;  /* 0x00007003000075a7 */ /* 0x0022a400080011ff */
[----:B--2---:R-:W-:Y:S05]  /*29b0*/  @!P0 NANOSLEEP.SYNCS 0x989680 ;  /* 0x009896800000895d */ /* 0x004fea0003900000 */
[----:B------:R-:W2:Y:S02]  /*29c0*/  @!P0 SYNCS.PHASECHK.TRANS64 P0, [R0+URZ+0x70], R3 ;  /* 0x00007003000085a7 */ /* 0x000ea400080010ff */
[----:B--2---:R-:W-:Y:S05]  /*29d0*/  @P0 EXIT ;  /* 0x000000000000094d */ /* 0x004fea0003800000 */
[----:B------:R-:W-:Y:S05]  /*29e0*/  BRA `(.L_x_47) ;  /* 0xfffffffc00ec7947 */ /* 0x000fea000383ffff */
.L_x_40:
[----:B------:R-:W-:-:S09]  /*29f0*/  UISETP.NE.AND UP1, UPT, UR8, URZ, UPT ;  /* 0x000000ff0800728c */ /* 0x000fd2000bf25270 */
[----:B------:R-:W-:Y:S05]  /*2a00*/  BRA.U UP1, `(.L_x_48) ;  /* 0x0000000d01947547 */ /* 0x000fea000b800000 */
[----:B------:R-:W-:Y:S01]  /*2a10*/  UMOV UR4, 0x40 ;  /* 0x0000004000047882 */ /* 0x000fe20000000000 */
[----:B------:R-:W-:Y:S01]  /*2a20*/  NOP ;  /* 0x0000000000007918 */ /* 0x000fe20000000000 */
[----:B------:R-:W-:Y:S01]  /*2a30*/  ULEA UR4, UR37, UR4, 0x18 ;  /* 0x0000000425047291 */ /* 0x000fe2000f8ec0ff */
[----:B------:R-:W-:Y:S02]  /*2a40*/  UMOV UR5, 0x400 ;  /* 0x0000040000057882 */ /* 0x000fe40000000000 */
[----:B------:R-:W-:-:S06]  /*2a50*/  ULEA UR37, UR37, UR5, 0x18 ;  /* 0x0000000525257291 */ /* 0x000fcc000f8ec0ff */
[----:B------:R-:W1:Y:S02]  /*2a60*/  LDS.U8 R0, [UR4+0x1c] ;  /* 0x00001c04ff007984 */ /* 0x000e640008000000 */
[----:B-1----:R-:W-:-:S13]  /*2a70*/  ISETP.NE.AND P0, PT, R0, RZ, PT ;  /* 0x000000ff0000720c */ /* 0x002fda0003f05270 */
[----:B------:R-:W-:Y:S05]  /*2a80*/  @P0 BRA `(.L_x_49) ;  /* 0x0000000000580947 */ /* 0x000fea0003800000 */
[----:B------:R-:W-:-:S13]  /*2a90*/  ELECT P0, URZ, PT ;  /* 0x0000000000ff782f */ /* 0x000fda0003800000 */
[----:B------:R-:W-:Y:S05]  /*2aa0*/  @!P0 BRA `(.L_x_50) ;  /* 0x0000000000608947 */ /* 0x000fea0003800000 */
[----:B------:R-:W-:Y:S01]  /*2ab0*/  UMOV UR5, 0x10 ;  /* 0x0000001000057882 */ /* 0x000fe20000000000 */
[----:B------:R-:W-:Y:S01]  /*2ac0*/  HFMA2 R0, -RZ, RZ, 0, 5.9604644775390625e-08 ;  /* 0x00000001ff007431 */ /* 0x000fe200000001ff */
[----:B------:R-:W-:-:S03]  /*2ad0*/  MOV R2, 0xffff ;  /* 0x0000ffff00027802 */ /* 0x000fc60000000f00 */
[----:B------:R-:W-:Y:S04]  /*2ae0*/  DEPBAR.LE SB1, 0x36 ;  /* 0x00009d800000791a */ /* 0x000fe80000000000 */
[----:B------:R-:W1:Y:S02]  /*2af0*/  UTCATOMSWS.FIND_AND_SET.ALIGN UP0, UR5, UR5 ;  /* 0x00000005000575e3 */ /* 0x000e640008000800 */
[----:B-1----:R-:W-:Y:S01]  /*2b00*/  MOV R3, UR5 ;  /* 0x0000000500037c02 */ /* 0x002fe20008000f00 */
[----:B------:R-:W-:Y:S06]  /*2b10*/  BRA.U UP0, `(.L_x_51) ;  /* 0x0000000100187547 */ /* 0x000fec000b800000 */
.L_x_52:
[----:B------:R-:W-:Y:S05]  /*2b20*/  NANOSLEEP 0x64 ;  /* 0x000000640000795d */ /* 0x000fea0003800000 */
[----:B------:R-:W-:-:S05]  /*2b30*/  UMOV UR5, 0x10 ;  /* 0x0000001000057882 */ /* 0x000fca0000000000 */
[----:B------:R-:W-:Y:S04]  /*2b40*/  DEPBAR.LE SB1, 0x36 ;  /* 0x00009d800000791a */ /* 0x000fe80000000000 */
[----:B------:R-:W1:Y:S02]  /*2b50*/  UTCATOMSWS.FIND_AND_SET.ALIGN UP0, UR5, UR5 ;  /* 0x00000005000575e3 */ /* 0x000e640008000800 */
[----:B-1----:R-:W-:Y:S01]  /*2b60*/  MOV R3, UR5 ;  /* 0x0000000500037c02 */ /* 0x002fe20008000f00 */
[----:B------:R-:W-:Y:S05]  /*2b70*/  BRA.U !UP0, `(.L_x_52) ;  /* 0xfffffffd08e87547 */ /* 0x000fea000b83ffff */
.L_x_51:
[-C--:B------:R-:W-:Y:S02]  /*2b80*/  SHF.L.U32 R2, R2, R3.reuse, RZ ;  /* 0x0000000302027219 */ /* 0x080fe400000006ff */
[----:B------:R-:W-:Y:S01]  /*2b90*/  SHF.L.U32 R0, R0, R3, RZ ;  /* 0x0000000300007219 */ /* 0x000fe200000006ff */
[----:B------:R-:W-:Y:S02]  /*2ba0*/  IMAD.SHL.U32 R3, R3, 0x20, RZ ;  /* 0x0000002003037824 */ /* 0x000fe400078e00ff */
[----:B------:R1:W-:Y:S04]  /*2bb0*/  ATOMS.OR RZ, [UR4+0x14], R2 ;  /* 0x00001402ffff798c */ /* 0x0003e8000b000004 */
[----:B------:R1:W-:Y:S04]  /*2bc0*/  ATOMS.OR RZ, [UR4+0x18], R0 ;  /* 0x00001800ffff798c */ /* 0x0003e8000b000004 */
[----:B------:R1:W-:Y:S01]  /*2bd0*/  STS [UR37+0x110], R3 ;  /* 0x00011003ff007988 */ /* 0x0003e20008000825 */
[----:B------:R-:W-:Y:S05]  /*2be0*/  BRA `(.L_x_50) ;  /* 0x0000000000107947 */ /* 0x000fea0003800000 */
.L_x_49:
[----:B------:R-:W-:Y:S02]  /*2bf0*/  MOV R0, 0xffffffff ;  /* 0xffffffff00007802 */ /* 0x000fe40000000f00 */
[----:B------:R-:W-:-:S03]  /*2c00*/  MOV R2, 0x2c30 ;  /* 0x00002c3000027802 */ /* 0x000fc60000000f00 */
[----:B------:R1:W-:Y:S04]  /*2c10*/  STS [UR37+0x110], R0 ;  /* 0x00011000ff007988 */ /* 0x0003e80008000825 */
[----:B-1-3-5:R-:W-:Y:S05]  /*2c20*/  CALL.REL.NOINC `($__internal_1_$__cuda_sm10x_tcgen05_guardrail_trap_phase_invalid_during_alloc) ;  /* 0x0000003c00407944 */ /* 0x02afea0003c00000 */
.L_x_50:
[----:B------:R-:W-:Y:S05]  /*2c30*/  WARPSYNC.ALL ;  /* 0x0000000000007948 */ /* 0x000fea0003800000 */
[----:B------:R-:W2:Y:S01]  /*2c40*/  S2UR UR6, SR_CgaCtaId ;  /* 0x00000000000679c3 */ /* 0x000ea20000008800 */
[----:B------:R-:W-:Y:S01]  /*2c50*/  UMOV UR4, 0x400 ;  /* 0x0000040000047882 */ /* 0x000fe20000000000 */
[----:B------:R-:W-:-:S06]  /*2c60*/  NOP ;  /* 0x0000000000007918 */ /* 0x000fcc0000000000 */
[----:B------:R-:W-:Y:S06]  /*2c70*/  BAR.ARV 0x6, 0xa0 ;  /* 0x0182800000007b1d */ /* 0x000fec0000002000 */
[----:B------:R-:W4:Y:S01]  /*2c80*/  LDCU UR7, c[0x0][0x38c] ;  /* 0x00007180ff0777ac */ /* 0x000f220008000800 */
[----:B------:R-:W-:Y:S01]  /*2c90*/  IMAD.MOV.U32 R11, RZ, RZ, 0x1 ;  /* 0x00000001ff0b7424 */ /* 0x000fe200078e00ff */
[----:B------:R-:W-:Y:S01]  /*2ca0*/  CS2R R8, SRZ ;  /* 0x0000000000087805 */ /* 0x000fe2000001ff00 */
[----:B------:R-:W-:Y:S01]  /*2cb0*/  IMAD.MOV.U32 R10, RZ, RZ, RZ ;  /* 0x000000ffff0a7224 */ /* 0x000fe200078e00ff */
[----:B------:R-:W-:Y:S01]  /*2cc0*/  UMOV UR18, URZ ;  /* 0x000000ff00127c82 */ /* 0x000fe20008000000 */
[----:B------:R-:W-:Y:S01]  /*2cd0*/  UMOV UR17, URZ ;  /* 0x000000ff00117c82 */ /* 0x000fe20008000000 */
[----:B------:R-:W-:Y:S01]  /*2ce0*/  UMOV UR22, 0x0 ;  /* 0x0000000000167882 */ /* 0x000fe20000000000 */
[----:B------:R-:W-:Y:S01]  /*2cf0*/  UMOV UR23, 0x4100490 ;  /* 0x0410049000177882 */ /* 0x000fe20000000000 */
[----:B------:R-:W-:Y:S01]  /*2d00*/  UMOV UR20, 0x0 ;  /* 0x0000000000147882 */ /* 0x000fe20000000000 */
[----:B------:R-:W-:Y:S01]  /*2d10*/  UMOV UR21, 0x4100490 ;  /* 0x0410049000157882 */ /* 0x000fe20000000000 */
[----:B--2---:R-:W-:Y:S01]  /*2d20*/  ULEA UR6, UR6, UR4, 0x18 ;  /* 0x0000000406067291 */ /* 0x004fe2000f8ec0ff */
[----:B------:R-:W2:Y:S03]  /*2d30*/  LDCU UR4, c[0x0][0x38c] ;  /* 0x00007180ff0477ac */ /* 0x000ea60008000800 */
[----:B------:R-:W-:-:S02]  /*2d40*/  UIADD3 UR11, UPT, UPT, UR6, 0x2400, URZ ;  /* 0x00002400060b7890 */ /* 0x000fc4000fffe0ff */
[----:B----4-:R-:W-:-:S03]  /*2d50*/  UIADD3 UR7, UPT, UPT, UR7, 0x3f, URZ ;  /* 0x0000003f07077890 */ /* 0x010fc6000fffe0ff */
[----:B-1----:R-:W1:Y:S01]  /*2d60*/  LDS R0, [UR6+0x110] ;  /* 0x00011006ff007984 */ /* 0x002e620008000800 */
[----:B------:R-:W-:Y:S02]  /*2d70*/  UIADD3 UR12, UPT, UPT, UR6, 0x6400, URZ ;  /* 0x00006400060c7890 */ /* 0x000fe4000fffe0ff */
[----:B------:R-:W-:Y:S02]  /*2d80*/  USHF.R.S32.HI UR5, URZ, 0x1f, UR7 ;  /* 0x0000001fff057899 */ /* 0x000fe40008011407 */
[----:B------:R-:W-:Y:S02]  /*2d90*/  USHF.R.U32.HI UR11, URZ, 0x4, UR11 ;  /* 0x00000004ff0b7899 */ /* 0x000fe4000801160b */
[----:B------:R-:W-:Y:S02]  /*2da0*/  ULEA.HI UR5, UR5, UR7, URZ, 0x6 ;  /* 0x0000000705057291 */ /* 0x000fe4000f8f30ff */
[----:B------:R-:W-:Y:S02]  /*2db0*/  USHF.R.U32.HI UR12, URZ, 0x4, UR12 ;  /* 0x00000004ff0c7899 */ /* 0x000fe4000801160c */
[----:B------:R-:W-:-:S02]  /*2dc0*/  USHF.R.S32.HI UR5, URZ, 0x6, UR5 ;  /* 0x00000006ff057899 */ /* 0x000fc40008011405 */
[----:B------:R-:W-:Y:S02]  /*2dd0*/  ULOP3.LUT UR11, UR11, 0x3fff, URZ, 0xc0, !UPT ;  /* 0x00003fff0b0b7892 */ /* 0x000fe4000f8ec0ff */
[----:B------:R-:W-:Y:S02]  /*2de0*/  UISETP.LT.AND UP0, UPT, UR5, 0x1, UPT ;  /* 0x000000010500788c */ /* 0x000fe4000bf01270 */
[----:B------:R-:W-:Y:S02]  /*2df0*/  ULOP3.LUT UR12, UR12, 0x3fff, URZ, 0xc0, !UPT ;  /* 0x00003fff0c0c7892 */ /* 0x000fe4000f8ec0ff */
[----:B------:R-:W-:Y:S02]  /*2e00*/  USEL UR10, UR5, 0x1, !UP0 ;  /* 0x00000001050a7887 */ /* 0x000fe4000c000000 */
[----:B------:R-:W-:Y:S02]  /*2e10*/  ULOP3.LUT UR11, UR11, 0x10000, URZ, 0xfc, !UPT ;  /* 0x000100000b0b7892 */ /* 0x000fe4000f8efcff */
[----:B------:R-:W-:-:S02]  /*2e20*/  ULOP3.LUT UR12, UR12, 0x10000, URZ, 0xfc, !UPT ;  /* 0x000100000c0c7892 */ /* 0x000fc4000f8efcff */
[----:B------:R-:W-:Y:S02]  /*2e30*/  UIADD3 UR10, UPT, UPT, -UR10, URZ, URZ ;  /* 0x000000ff0a0a7290 */ /* 0x000fe4000fffe1ff */
[----:B--2---:R-:W-:Y:S01]  /*2e40*/  UISETP.GE.AND UP3, UPT, UR4, 0x1, UPT ;  /* 0x000000010400788c */ /* 0x004fe2000bf66270 */
[----:B-1----:R-:W-:-:S15]  /*2e50*/  R2UR UR19, R0 ;  /* 0x00000000001372ca */ /* 0x002fde00000e0000 */
.L_x_59:
[----:B------:R-:W-:Y:S02]  /*2e60*/  LEA R0, R10, UR6, 0x3 ;  /* 0x000000060a007c11 */ /* 0x000fe4000f8e18ff */
[----:B------:R-:W-:Y:S02]  /*2e70*/  SHF.L.U32 R5, R9, 0x1f, RZ ;  /* 0x0000001f09057819 */ /* 0x000fe400000006ff */
[----:B------:R-:W-:Y:S01]  /*2e80*/  PLOP3.LUT P0, PT, PT, PT, UP3, 0x80, 0x8 ;  /* 0x000000000008781c */ /* 0x000fe20003f0f038 */
[----:B------:R-:W-:Y:S01]  /*2e90*/  VIADD R3, R0, 0x70 ;  /* 0x0000007000037836 */ /* 0x000fe20000000000 */
[----:B-1----:R-:W1:Y:S02]  /*2ea0*/  SYNCS.PHASECHK.TRANS64.TRYWAIT P1, [R0+URZ+0x60], R5 ;  /* 0x00006005000075a7 */ /* 0x002e6400080211ff */
[----:B-1--4-:R-:W-:Y:S09]  /*2eb0*/  @!P1 BRA `(.L_x_53) ;  /* 0x0000003400689947 */ /* 0x012ff20003800000 */
.L_x_110:
[----:B------:R-:W-:Y:S01]  /*2ec0*/  LEA R4, R10, UR6, 0x4 ;  /* 0x000000060a047c11 */ /* 0x000fe2000f8e20ff */
[----:B------:R-:W-:Y:S01]  /*2ed0*/  @UP3 ULEA UR4, UR17, UR6, 0x3 ;  /* 0x0000000611043291 */ /* 0x000fe2000f8e18ff */
[----:B------:R-:W-:Y:S01]  /*2ee0*/  PLOP3.LUT P2, PT, PT, PT, PT, 0x80, 0x8 ;  /* 0x000000000008781c */ /* 0x000fe20003f4f070 */
[----:B------:R-:W-:Y:S01]  /*2ef0*/  ULEA UR8, UR18, UR6, 0x3 ;  /* 0x0000000612087291 */ /* 0x000fe2000f8e18ff */
[----:B------:R-:W-:Y:S02]  /*2f00*/  PRMT R3, RZ, 0x654, R3 ;  /* 0x00000654ff037816 */ /* 0x000fe40000000003 */
[----:B-1----:R-:W1:Y:S01]  /*2f10*/  LDS.128 R4, [R4+0xf0] ;  /* 0x0000f00004047984 */ /* 0x002e620000000c00 */
[----:B------:R-:W-:Y:S02]  /*2f20*/  @P0 SHF.L.U32 R2, R8, 0x1f, RZ ;  /* 0x0000001f08020819 */ /* 0x000fe400000006ff */
[----:B------:R-:W-:Y:S01]  /*2f30*/  SHF.L.U32 R0, R11, 0x1f, RZ ;  /* 0x0000001f0b007819 */ /* 0x000fe200000006ff */
[----:B------:R-:W-:Y:S01]  /*2f40*/  @!PT LDS RZ, [RZ] ;  /* 0x00000000fffff984 */ /* 0x000fe20000000800 */
[----:B------:R-:W-:Y:S01]  /*2f50*/  @!PT LDS RZ, [RZ] ;  /* 0x00000000fffff984 */ /* 0x000fe20000000800 */
[----:B------:R-:W-:Y:S01]  /*2f60*/  @!PT LDS RZ, [RZ] ;  /* 0x00000000fffff984 */ /* 0x000fe20000000800 */
[----:B------:R-:W-:Y:S01]  /*2f70*/  @!PT LDS RZ, [RZ] ;  /* 0x00000000fffff984 */ /* 0x000fe20000000800 */
[----:B------:R2:W-:Y:S06]  /*2f80*/  MEMBAR.ALL.CTA ;  /* 0x0000000000007992 */ /* 0x0005ec0000008000 */
[----:B--2---:R-:W2:Y:S02]  /*2f90*/  FENCE.VIEW.ASYNC.S ;  /* 0x00000000000073c6 */ /* 0x004ea40000000000 */
[----:B--2---:R2:W-:Y:S01]  /*2fa0*/  SYNCS.ARRIVE.TRANS64.RED.A1T0 RZ, [R3+URZ], RZ ;  /* 0x000000ff03ff79a7 */ /* 0x0045e200081004ff */
[----:B------:R2:W4:Y:S01]  /*2fb0*/  @P0 SYNCS.PHASECHK.TRANS64.TRYWAIT P2, [UR4], R2 ;  /* 0x00000002ff0005a7 */ /* 0x0005220008041104 */
[----:B------:R-:W-:Y:S01]  /*2fc0*/  ULEA.HI UR4, UR18, UR18, URZ, 0x1 ;  /* 0x0000001212047291 */ /* 0x000fe2000f8f08ff */
[----:B-1----:R-:W-:-:S03]  /*2fd0*/  LOP3.LUT P1, RZ, R6, 0x1, RZ, 0xc0, !PT ;  /* 0x0000000106ff7812 */ /* 0x002fc6000782c0ff */
[----:B------:R-:W-:Y:S02]  /*2fe0*/  USHF.L.U32 UR9, UR4, 0x5, URZ ;  /* 0x0000000504097899 */ /* 0x000fe400080006ff */
[----:B------:R-:W-:Y:S02]  /*2ff0*/  ULOP3.LUT UR4, UR4, 0xffe, URZ, 0xc0, !UPT ;  /* 0x00000ffe04047892 */ /* 0x000fe4000f8ec0ff */
[----:B------:R-:W-:Y:S02]  /*3000*/  ULOP3.LUT UR9, UR9, 0xffffffc0, URZ, 0xc0, !UPT ;  /* 0xffffffc009097892 */ /* 0x000fe4000f8ec0ff */
[----:B------:R-:W-:Y:S02]  /*3010*/  UIADD3 UR4, UPT, UPT, -UR4, UR18, URZ ;  /* 0x0000001204047290 */ /* 0x000fe4000fffe1ff */
[----:B------:R-:W-:Y:S01]  /*3020*/  UIADD3 UR9, UPT, UPT, UR19, UR9, URZ ;  /* 0x0000000913097290 */ /* 0x000fe2000fffe0ff */
[----:B------:R-:W1:Y:S03]  /*3030*/  SYNCS.PHASECHK.TRANS64.TRYWAIT P0, [UR8+0xa0], R0 ;  /* 0x0000a000ff0075a7 */ /* 0x000e660008001108 */
[----:B------:R-:W-:Y:S01]  /*3040*/  ULEA UR9, UR4, UR9, 0x14 ;  /* 0x0000000904097291 */ /* 0x000fe2000f8ea0ff */
[----:B-12-4-:R-:W-:Y:S11]  /*3050*/  @!P0 BRA `(.L_x_54) ;  /* 0x0000003400148947 */ /* 0x016ff60003800000 */
.L_x_112:
[----:B------:R-:W-:Y:S01]  /*3060*/  IADD3 R10, PT, PT, R10, 0x1, RZ ;  /* 0x000000010a0a7810 */ /* 0x000fe20007ffe0ff */
[----:B------:R-:W-:Y:S06]  /*3070*/  BRA.U !UP3, `(.L_x_55) ;  /* 0x000000010b987547 */ /* 0x000fec000b800000 */
[----:B------:R-:W-:Y:S01]  /*3080*/  UPLOP3.LUT UP4, UPT, UPT, UPT, UPT, 0x40, 0x4 ;  /* 0x000000000004789c */ /* 0x000fe20003f8e870 */
[----:B------:R-:W-:Y:S01]  /*3090*/  UMOV UR16, UR10 ;  /* 0x0000000a00107c82 */ /* 0x000fe20008000000 */
[----:B------:R-:W-:Y:S01]  /*30a0*/  UMOV UR15, UR5 ;  /* 0x00000005000f7c82 */ /* 0x000fe20008000000 */
[----:B------:R-:W-:-:S08]  /*30b0*/  UMOV UR14, UR17 ;  /* 0x00000011000e7c82 */ /* 0x000fd00008000000 */
.L_x_58:
[----:B------:R-:W-:Y:S02]  /*30c0*/  UIADD3 UR16, UPT, UPT, UR16, 0x1, URZ ;  /* 0x0000000110107890 */ /* 0x000fe4000fffe0ff */
[----:B--2---:R-:W-:Y:S02]  /*30d0*/  ULEA UR7, UR14, UR6, 0x3 ;  /* 0x000000060e077291 */ /* 0x004fe4000f8e18ff */
[----:B------:R-:W-:Y:S01]  /*30e0*/  UISETP.NE.AND UP0, UPT, UR16, URZ, UPT ;  /* 0x000000ff1000728c */ /* 0x000fe2000bf05270 */
[----:B----4-:R-:W-:Y:S10]  /*30f0*/  @P2 BRA `(.L_x_56) ;  /* 0x00000000000c2947 */ /* 0x010ff40003800000 */
[----:B-1----:R-:W-:Y:S04]  /*3100*/  SHF.L.U32 R3, R8, 0x1f, RZ ;  /* 0x0000001f08037819 */ /* 0x002fe800000006ff */
[----:B------:R-:W1:Y:S02]  /*3110*/  SYNCS.PHASECHK.TRANS64.TRYWAIT P0, [UR7], R3 ;  /* 0x00000003ff0075a7 */ /* 0x000e640008001107 */
[----:B-1----:R-:W-:Y:S05]  /*3120*/  @!P0 BRA `(.L_x_57) ;  /* 0x0000003000f88947 */ /* 0x002fea0003800000 */
.L_x_56:
[----:B------:R-:W-:Y:S01]  /*3130*/  UISETP.NE.AND UP1, UPT, UR15, 0x1, UPT ;  /* 0x000000010f00788c */ /* 0x000fe2000bf25270 */
[----:B------:R-:W-:Y:S01]  /*3140*/  PLOP3.LUT P2, PT, PT, PT, PT, 0x80, 0x8 ;  /* 0x000000000008781c */ /* 0x000fe20003f4f070 */
[----:B------:R-:W-:Y:S02]  /*3150*/  UIADD3 UR17, UPT, UPT, UR14, 0x1, URZ ;  /* 0x000000010e117890 */ /* 0x000fe4000fffe0ff */
[----:B------:R-:W-:Y:S02]  /*3160*/  ULEA UR24, UR14, UR12, 0x8 ;  /* 0x0000000c0e187291 */ /* 0x000fe4000f8e40ff */
[----:B------:R-:W-:Y:S01]  /*3170*/  UISETP.NE.AND UP2, UPT, UR17, 0x4, UPT ;  /* 0x000000041100788c */ /* 0x000fe2000bf45270 */
[----:B------:R-:W-:Y:S01]  /*3180*/  PLOP3.LUT P0, PT, PT, PT, UP1, 0x80, 0x8 ;  /* 0x000000000008781c */ /* 0x000fe20003f0f018 */
[----:B------:R-:W-:Y:S02]  /*3190*/  ULEA UR26, UR14, UR11, 0x8 ;  /* 0x0000000b0e1a7291 */ /* 0x000fe4000f8e40ff */
[----:B------:R-:W-:Y:S02]  /*31a0*/  USEL UR13, URZ, 0x1, UP2 ;  /* 0x00000001ff0d7887 */ /* 0x000fe40009000000 */
[----:B------:R-:W-:Y:S02]  /*31b0*/  USEL UR17, UR17, URZ, UP2 ;  /* 0x000000ff11117287 */ /* 0x000fe40009000000 */
[----:B------:R-:W-:Y:S02]  /*31c0*/  UIADD3 UR30, UPT, UPT, UR24, 0x2, URZ ;  /* 0x00000002181e7890 */ /* 0x000fe4000fffe0ff */
[----:B------:R-:W-:Y:S01]  /*31d0*/  @UP1 ULEA UR4, UR17, UR6, 0x3 ;  /* 0x0000000611041291 */ /* 0x000fe2000f8e18ff */
[----:B------:R-:W-:Y:S01]  /*31e0*/  LOP3.LUT R8, R8, UR13, RZ, 0x3c, !PT ;  /* 0x0000000d08087c12 */ /* 0x000fe2000f8e3cff */
[----:B------:R-:W-:Y:S02]  /*31f0*/  UIADD3 UR28, UPT, UPT, UR26, 0x2, URZ ;  /* 0x000000021a1c7890 */ /* 0x000fe4000fffe0ff */
[----:B------:R-:W-:Y:S01]  /*3200*/  UIADD3 UR7, UPT, UPT, UR7, 0x20, URZ ;  /* 0x0000002007077890 */ /* 0x000fe2000fffe0ff */
[----:B-1----:R-:W-:Y:S01]  /*3210*/  @P0 SHF.L.U32 R0, R8, 0x1f, RZ ;  /* 0x0000001f08000819 */ /* 0x002fe200000006ff */
[----:B------:R-:W-:Y:S01]  /*3220*/  UMOV UR25, 0x80004020 ;  /* 0x8000402000197882 */ /* 0x000fe20000000000 */
[----:B------:R-:W-:Y:S01]  /*3230*/  UMOV UR27, 0x80004020 ;  /* 0x80004020001b7882 */ /* 0x000fe20000000000 */
[----:B------:R-:W-:Y:S01]  /*3240*/  UMOV UR31, 0x80004020 ;  /* 0x80004020001f7882 */ /* 0x000fe20000000000 */
[----:B------:R2:W4:Y:S01]  /*3250*/  @P0 SYNCS.PHASECHK.TRANS64.TRYWAIT P2, [UR4], R0 ;  /* 0x00000000ff0005a7 */ /* 0x0005220008041104 */
[----:B------:R-:W-:Y:S01]  /*3260*/  UIADD3 UR15, UPT, UPT, UR15, -0x1, URZ ;  /* 0xffffffff0f0f7890 */ /* 0x000fe2000fffe0ff */
[----:B------:R2:W-:Y:S01]  /*3270*/  UTCQMMA gdesc[UR26], gdesc[UR24], tmem[UR9], tmem[UR22], idesc[UR23], UP4 ;  /* 0x00ff16181a0075ea */ /* 0x0005e2000a000309 */
[----:B------:R-:W-:Y:S01]  /*3280*/  UPLOP3.LUT UP4, UPT, UPT, UPT, UPT, 0x80, 0x8 ;  /* 0x000000000008789c */ /* 0x000fe20003f8f070 */
[----:B------:R-:W-:Y:S01]  /*3290*/  UMOV UR29, 0x80004020 ;  /* 0x80004020001d7882 */ /* 0x000fe20000000000 */
[----:B------:R-:W-:Y:S01]  /*32a0*/  UMOV UR14, UR17 ;  /* 0x00000011000e7c82 */ /* 0x000fe20008000000 */
[----:B------:R2:W-:Y:S01]  /*32b0*/  UTCQMMA gdesc[UR28], gdesc[UR30], tmem[UR9], tmem[UR20], idesc[UR21], UPT ;  /* 0x00ff141e1c0075ea */ /* 0x0005e2000b800309 */
[----:B------:R2:W-:Y:S01]  /*32c0*/  UTCBAR [UR7], URZ ;  /* 0x000000ff070073e9 */ /* 0x0005e200080000ff */
[----:B------:R-:W-:Y:S06]  /*32d0*/  BRA.U UP0, `(.L_x_58) ;  /* 0xfffffffd00787547 */ /* 0x000fec000b83ffff */
.L_x_55:
[----:B------:R-:W-:Y:S01]  /*32e0*/  UIADD3 UR18, UPT, UPT, UR18, 0x1, URZ ;  /* 0x0000000112127890 */ /* 0x000fe2000fffe0ff */
[C---:B------:R-:W-:Y:S01]  /*32f0*/  ISETP.NE.AND P0, PT, R10.reuse, 0x2, PT ;  /* 0x000000020a00780c */ /* 0x040fe20003f05270 */
[----:B------:R-:W-:Y:S02]  /*3300*/  UIADD3 UR8, UPT, UPT, UR8, 0x80, URZ ;  /* 0x0000008008087890 */ /* 0x000fe4000fffe0ff */
[----:B------:R-:W-:Y:S01]  /*3310*/  UISETP.NE.AND UP0, UPT, UR18, 0x4, UPT ;  /* 0x000000041200788c */ /* 0x000fe2000bf05270 */
[----:B-12---:R-:W-:Y:S02]  /*3320*/  SEL R0, RZ, 0x1, P0 ;  /* 0x00000001ff007807 */ /* 0x006fe40000000000 */
[----:B------:R-:W-:Y:S01]  /*3330*/  SEL R10, R10, RZ, P0 ;  /* 0x000000ff0a0a7207 */ /* 0x000fe20000000000 */
[----:B------:R-:W-:Y:S01]  /*3340*/  USEL UR4, URZ, 0x1, UP0 ;  /* 0x00000001ff047887 */ /* 0x000fe20008000000 */
[----:B------:R-:W-:Y:S01]  /*3350*/  LOP3.LUT R9, R9, R0, RZ, 0x3c, !PT ;  /* 0x0000000009097212 */ /* 0x000fe200078e3cff */
[----:B------:R-:W-:Y:S01]  /*3360*/  USEL UR18, UR18, URZ, UP0 ;  /* 0x000000ff12127287 */ /* 0x000fe20008000000 */
[----:B------:R1:W-:Y:S03]  /*3370*/  UTCBAR [UR8], URZ ;  /* 0x000000ff080073e9 */ /* 0x0003e600080000ff */
[----:B------:R-:W-:Y:S01]  /*3380*/  LOP3.LUT R11, R11, UR4, RZ, 0x3c, !PT ;  /* 0x000000040b0b7c12 */ /* 0x000fe2000f8e3cff */
[----:B------:R-:W-:Y:S07]  /*3390*/  @P1 BRA `(.L_x_59) ;  /* 0xfffffff800b01947 */ /* 0x000fee000383ffff */
[----:B------:R-:W2:Y:S01]  /*33a0*/  S2UR UR4, SR_CgaCtaId ;  /* 0x00000000000479c3 */ /* 0x000ea20000008800 */
[----:B------:R-:W-:Y:S01]  /*33b0*/  ELECT P0, URZ, PT ;  /* 0x0000000000ff782f */ /* 0x000fe20003800000 */
[----:B------:R-:W-:Y:S01]  /*33c0*/  IMAD.MOV.U32 R0, RZ, RZ, 0x1 ;  /* 0x00000001ff007424 */ /* 0x000fe200078e00ff */
[----:B------:R-:W-:Y:S01]  /*33d0*/  UIADD3 UR6, UPT, UPT, UR6, 0xa0, URZ ;  /* 0x000000a006067890 */ /* 0x000fe2000fffe0ff */
[----:B------:R-:W-:Y:S01]  /*33e0*/  SHF.L.U32 R3, R11, 0x1f, RZ ;  /* 0x0000001f0b037819 */ /* 0x000fe200000006ff */
[----:B------:R-:W-:-:S03]  /*33f0*/  UMOV UR5, 0x40 ;  /* 0x0000004000057882 */ /* 0x000fc60000000000 */
[----:B------:R-:W-:Y:S01]  /*3400*/  UVIRTCOUNT.DEALLOC.SMPOOL 0x80 ;  /* 0x000000800000784c */ /* 0x000fe20000000000 */
[----:B--2---:R-:W-:Y:S02]  /*3410*/  ULEA UR4, UR4, UR5, 0x18 ;  /* 0x0000000504047291 */ /* 0x004fe4000f8ec0ff */
[----:B------:R-:W-:-:S07]  /*3420*/  ULEA UR5, UR18, UR6, 0x3 ;  /* 0x0000000612057291 */ /* 0x000fce000f8e18ff */
[----:B------:R2:W-:Y:S02]  /*3430*/  @P0 STS.U8 [UR4+0x1c], R0 ;  /* 0x00001c00ff000988 */ /* 0x0005e40008000004 */
[----:B------:R-:W3:Y:S02]  /*3440*/  SYNCS.PHASECHK.TRANS64.TRYWAIT P0, [UR5], R3 ;  /* 0x00000003ff0075a7 */ /* 0x000ee40008001105 */
[----:B--23--:R-:W-:Y:S05]  /*3450*/  @!P0 BRA `(.L_x_60) ;  /* 0x0000003000448947 */ /* 0x00cfea0003800000 */
.L_x_115:
[----:B------:R-:W-:-:S04]  /*3460*/  UIADD3 UR7, UPT, UPT, UR18, 0x1, URZ ;  /* 0x0000000112077890 */ /* 0x000fc8000fffe0ff */
[----:B------:R-:W-:-:S04]  /*3470*/  UISETP.NE.AND UP0, UPT, UR7, 0x4, UPT ;  /* 0x000000040700788c */ /* 0x000fc8000bf05270 */
[----:B-1----:R-:W-:Y:S02]  /*3480*/  USEL UR8, URZ, 0x1, UP0 ;  /* 0x00000001ff087887 */ /* 0x002fe40008000000 */
[----:B------:R-:W-:-:S04]  /*3490*/  USEL UR7, UR7, URZ, UP0 ;  /* 0x000000ff07077287 */ /* 0x000fc80008000000 */
[----:B------:R-:W-:Y:S01]  /*34a0*/  ULEA UR5, UR7, UR6, 0x3 ;  /* 0x0000000607057291 */ /* 0x000fe2000f8e18ff */
[----:B------:R-:W-:-:S04]  /*34b0*/  LOP3.LUT R2, R11, UR8, RZ, 0x3c, !PT ;  /* 0x000000080b027c12 */ /* 0x000fc8000f8e3cff */
[----:B--2---:R-:W-:-:S04]  /*34c0*/  SHF.L.U32 R3, R2, 0x1f, RZ ;  /* 0x0000001f02037819 */ /* 0x004fc800000006ff */
[----:B------:R-:W1:Y:S02]  /*34d0*/  SYNCS.PHASECHK.TRANS64.TRYWAIT P0, [UR5], R3 ;  /* 0x00000003ff0075a7 */ /* 0x000e640008001105 */
[----:B-1----:R-:W-:Y:S05]  /*34e0*/  @!P0 BRA `(.L_x_61) ;  /* 0x0000003000388947 */ /* 0x002fea0003800000 */
.L_x_117:
        /* <DEDUP_REMOVED lines=9> */
.L_x_119:
[----:B------:R-:W-:-:S04]  /*3580*/  UIADD3 UR7, UPT, UPT, UR7, 0x1, URZ ;  /* 0x0000000107077890 */ /* 0x000fc8000fffe0ff */
[----:B------:R-:W-:-:S04]  /*3590*/  UISETP.NE.AND UP0, UPT, UR7, 0x4, UPT ;  /* 0x000000040700788c */ /* 0x000fc8000bf05270 */
[----:B------:R-:W-:Y:S02]  /*35a0*/  USEL UR5, URZ, 0x1, UP0 ;  /* 0x00000001ff057887 */ /* 0x000fe40008000000 */
[----:B------:R-:W-:-:S04]  /*35b0*/  USEL UR7, UR7, URZ, UP0 ;  /* 0x000000ff07077287 */ /* 0x000fc80008000000 */
[----:B------:R-:W-:Y:S01]  /*35c0*/  ULEA UR7, UR7, UR6, 0x3 ;  /* 0x0000000607077291 */ /* 0x000fe2000f8e18ff */
[----:B-1----:R-:W-:-:S04]  /*35d0*/  LOP3.LUT R3, R2, UR5, RZ, 0x3c, !PT ;  /* 0x0000000502037c12 */ /* 0x002fc8000f8e3cff */
[----:B------:R-:W-:-:S04]  /*35e0*/  SHF.L.U32 R3, R3, 0x1f, RZ ;  /* 0x0000001f03037819 */ /* 0x000fc800000006ff */
[----:B------:R-:W1:Y:S02]  /*35f0*/  SYNCS.PHASECHK.TRANS64.TRYWAIT P0, [UR7], R3 ;  /* 0x00000003ff0075a7 */ /* 0x000e640008001107 */
[----:B-1----:R-:W-:Y:S05]  /*3600*/  @!P0 BRA `(.L_x_63) ;  /* 0x0000003000208947 */ /* 0x002fea0003800000 */
.L_x_121:
[----:B------:R-:W-:Y:S01]  /*3610*/  NOP ;  /* 0x0000000000007918 */ /* 0x000fe20000000000 */
[----:B-1----:R-:W1:Y:S01]  /*3620*/  LDS R0, [UR4+0x14] ;  /* 0x00001404ff007984 */ /* 0x002e620008000800 */
[----:B------:R-:W-:Y:S01]  /*3630*/  ULOP3.LUT UR6, UR19, 0xffff, URZ, 0xc0, !UPT ;  /* 0x0000ffff13067892 */ /* 0x000fe2000f8ec0ff */
[----:B------:R-:W-:Y:S01]  /*3640*/  UMOV UR8, 0xffff ;  /* 0x0000ffff00087882 */ /* 0x000fe20000000000 */
[----:B------:R-:W-:Y:S02]  /*3650*/  UMOV UR5, 0x1 ;  /* 0x0000000100057882 */ /* 0x000fe40000000000 */
[----:B------:R-:W-:-:S04]  /*3660*/  USHF.R.U32.HI UR6, URZ, 0x5, UR6 ;  /* 0x00000005ff067899 */ /* 0x000fc80008011606 */
[----:B------:R-:W-:Y:S02]  /*3670*/  USHF.L.U32 UR8, UR8, UR6, URZ ;  /* 0x0000000608087299 */ /* 0x000fe400080006ff */
[----:B------:R-:W-:-:S04]  /*3680*/  USHF.L.U32 UR5, UR5, UR6, URZ ;  /* 0x0000000605057299 */ /* 0x000fc800080006ff */
[----:B-1----:R-:W-:-:S04]  /*3690*/  LOP3.LUT R0, R0, UR8, RZ, 0xc0, !PT ;  /* 0x0000000800007c12 */ /* 0x002fc8000f8ec0ff */
[----:B------:R-:W-:-:S13]  /*36a0*/  ISETP.NE.AND P0, PT, R0, UR8, PT ;  /* 0x0000000800007c0c */ /* 0x000fda000bf05270 */
[----:B------:R-:W-:Y:S05]  /*36b0*/  @P0 BRA `(.L_x_64) ;  /* 0x0000000000580947 */ /* 0x000fea0003800000 */
[----:B------:R-:W1:Y:S02]  /*36c0*/  LDS R0, [UR4+0x18] ;  /* 0x00001804ff007984 */ /* 0x000e640008000800 */
[----:B-1----:R-:W-:-:S04]  /*36d0*/  LOP3.LUT R0, R0, UR5, RZ, 0xc0, !PT ;  /* 0x0000000500007c12 */ /* 0x002fc8000f8ec0ff */
[----:B------:R-:W-:-:S13]  /*36e0*/  ISETP.NE.AND P0, PT, R0, UR5, PT ;  /* 0x0000000500007c0c */ /* 0x000fda000bf05270 */
[----:B------:R-:W-:Y:S05]  /*36f0*/  @P0 BRA `(.L_x_65) ;  /* 0x00000000003c0947 */ /* 0x000fea0003800000 */
[----:B------:R-:W1:Y:S01]  /*3700*/  S2R R2, SR_LANEID ;  /* 0x0000000000027919 */ /* 0x000e620000000000 */
[----:B------:R-:W-:Y:S01]  /*3710*/  ULOP3.LUT UR8, URZ, UR8, URZ, 0x33, !UPT ;  /* 0x00000008ff087292 */ /* 0x000fe2000f8e33ff */
[----:B------:R-:W-:Y:S01]  /*3720*/  LOP3.LUT R4, RZ, UR5, RZ, 0x33, !PT ;  /* 0x00000005ff047c12 */ /* 0x000fe2000f8e33ff */
[----:B------:R-:W-:Y:S02]  /*3730*/  VOTEU.ANY UR7, UPT, PT ;  /* 0x0000000000077886 */ /* 0x000fe400038e0100 */
[----:B------:R-:W-:Y:S01]  /*3740*/  UFLO.U32 UR7, UR7 ;  /* 0x00000007000772bd */ /* 0x000fe200080e0000 */
[----:B------:R-:W2:Y:S01]  /*3750*/  REDUX UR5, R4 ;  /* 0x00000000040573c4 */ /* 0x000ea20000000000 */
[----:B------:R-:W-:-:S06]  /*3760*/  IMAD.U32 R0, RZ, RZ, UR8 ;  /* 0x00000008ff007e24 */ /* 0x000fcc000f8e00ff */
[----:B------:R3:W-:Y:S01]  /*3770*/  UTCATOMSWS.AND URZ, UR8 ;  /* 0x0000000800ff79e3 */ /* 0x0007e20008000000 */
[----:B------:R-:W4:Y:S01]  /*3780*/  REDUX UR6, R0 ;  /* 0x00000000000673c4 */ /* 0x000f220000000000 */
[----:B-1----:R-:W-:Y:S01]  /*3790*/  ISETP.EQ.U32.AND P0, PT, R2, UR7, PT ;  /* 0x0000000702007c0c */ /* 0x002fe2000bf02070 */
[----:B--2---:R-:W-:Y:S01]  /*37a0*/  IMAD.U32 R2, RZ, RZ, UR5 ;  /* 0x00000005ff027e24 */ /* 0x004fe2000f8e00ff */
[----:B----4-:R-:W-:-:S11]  /*37b0*/  MOV R3, UR6 ;  /* 0x0000000600037c02 */ /* 0x010fd60008000f00 */
[----:B------:R3:W-:Y:S04]  /*37c0*/  @P0 ATOMS.AND RZ, [UR4+0x14], R3 ;  /* 0x00001403ffff098c */ /* 0x0007e8000a800004 */
[----:B------:R3:W-:Y:S01]  /*37d0*/  @P0 ATOMS.AND RZ, [UR4+0x18], R2 ;  /* 0x00001802ffff098c */ /* 0x0007e2000a800004 */
[----:B------:R-:W-:Y:S05]  /*37e0*/  BRA `(.L_x_66) ;  /* 0x0000000000147947 */ /* 0x000fea0003800000 */
.L_x_65:
[----:B------:R-:W-:Y:S02]  /*37f0*/  MOV R2, 0x3810 ;  /* 0x0000381000027802 */ /* 0x000fe40000000f00 */
[----:B----45:R-:W-:Y:S05]  /*3800*/  CALL.REL.NOINC `($__internal_0_$__cuda_sm10x_tcgen05_guardrail_trap_col_being_dealloced_not_returned_by_alloc) ;  /* 0x00000030003c7944 */ /* 0x030fea0003c00000 */
[----:B------:R-:W-:Y:S05]  /*3810*/  BRA `(.L_x_66) ;  /* 0x0000000000087947 */ /* 0x000fea0003800000 */
.L_x_64:
[----:B------:R-:W-:Y:S02]  /*3820*/  MOV R2, 0x3840 ;  /* 0x0000384000027802 */ /* 0x000fe40000000f00 */
[----:B----45:R-:W-:Y:S05]  /*3830*/  CALL.REL.NOINC `($__internal_2_$__cuda_sm10x_tcgen05_guardrail_trap_unallocated_columns_being_dealloced) ;  /* 0x0000003000487944 */ /* 0x030fea0003c00000 */
.L_x_66:
[----:B------:R-:W-:Y:S01]  /*3840*/  NOP ;  /* 0x0000000000007918 */ /* 0x000fe20000000000 */
[----:B---3--:R-:W-:Y:S05]  /*3850*/  EXIT ;  /* 0x000000000000794d */ /* 0x008fea0003800000 */
.L_x_48:
[----:B------:R-:W-:-:S09]  /*3860*/  UISETP.NE.OR UP2, UPT, UR8, 0x3, !UP2 ;  /* 0x000000030800788c */ /* 0x000fd2000d745670 */
[----:B------:R-:W-:Y:S05]  /*3870*/  BRA.U UP2, `(.L_x_67) ;  /* 0x0000000902c87547 */ /* 0x000fea000b800000 */
[----:B------:R-:W1:Y:S01]  /*3880*/  LDCU.64 UR6, c[0x0][0x888] ;  /* 0x00011100ff0677ac */ /* 0x000e620008000a00 */
[----:B------:R-:W2:Y:S01]  /*3890*/  LDC R0, c[0x0][0xb30] ;  /* 0x0002cc00ff007b82 */ /* 0x000ea20000000800 */
[----:B------:R-:W-:Y:S01]  /*38a0*/  IMAD.MOV.U32 R30, RZ, RZ, 0x1 ;  /* 0x00000001ff1e7424 */ /* 0x000fe200078e00ff */
[----:B------:R-:W-:Y:S01]  /*38b0*/  CS2R R28, SRZ ;  /* 0x00000000001c7805 */ /* 0x000fe2000001ff00 */
[----:B------:R-:W4:Y:S01]  /*38c0*/  LDCU.64 UR4, c[0x0][0x890] ;  /* 0x00011200ff0477ac */ /* 0x000f220008000a00 */
[----:B------:R-:W-:Y:S01]  /*38d0*/  IMAD.MOV.U32 R25, RZ, RZ, 0x1000 ;  /* 0x00001000ff197424 */ /* 0x000fe200078e00ff */
[----:B------:R-:W-:-:S03]  /*38e0*/  UMOV UR8, 0x400 ;  /* 0x0000040000087882 */ /* 0x000fc60000000000 */
[----:B------:R-:W3:Y:S01]  /*38f0*/  LDC R19, c[0x0][0x370] ;  /* 0x0000dc00ff137b82 */ /* 0x000ee20000000800 */
[----:B------:R-:W-:-:S07]  /*3900*/  UPLOP3.LUT UP1, UPT, UPT, UPT, UPT, 0x40, 0x4 ;  /* 0x000000000004789c */ /* 0x000fce0003f2e870 */
[----:B------:R-:W3:Y:S01]  /*3910*/  LDC R2, c[0x0][0xb0c] ;  /* 0x0002c300ff027b82 */ /* 0x000ee20000000800 */
[----:B-1----:R-:W-:Y:S02]  /*3920*/  UISETP.NE.U32.AND UP2, UPT, UR6, URZ, UPT ;  /* 0x000000ff0600728c */ /* 0x002fe4000bf45070 */
[----:B------:R-:W-:Y:S02]  /*3930*/  ULEA UR6, UR37, UR8, 0x18 ;  /* 0x0000000825067291 */ /* 0x000fe4000f8ec0ff */
[----:B------:R-:W-:Y:S02]  /*3940*/  UISETP.NE.AND.EX UP2, UPT, UR7, URZ, UPT, UP2 ;  /* 0x000000ff0700728c */ /* 0x000fe4000bf45320 */
[----:B------:R-:W-:Y:S01]  /*3950*/  UIADD3 UR7, UPT, UPT, UR6, 0x40, URZ ;  /* 0x0000004006077890 */ /* 0x000fe2000fffe0ff */
[----:B------:R-:W1:Y:S01]  /*3960*/  LDC R18, c[0x0][0xb20] ;  /* 0x0002c800ff127b82 */ /* 0x000e620000000800 */
[----:B----4-:R-:W-:Y:S01]  /*3970*/  UISETP.NE.U32.AND UP3, UPT, UR4, URZ, UPT ;  /* 0x000000ff0400728c */ /* 0x010fe2000bf65070 */
[----:B--2---:R-:W-:Y:S01]  /*3980*/  ISETP.NE.AND P1, PT, R0, 0x1, PT ;  /* 0x000000010000780c */ /* 0x004fe20003f25270 */
[----:B------:R-:W-:-:S02]  /*3990*/  UPRMT UR37, UR37, 0x654, UR7 ;  /* 0x0000065425257896 */ /* 0x000fc40008000007 */
[----:B------:R-:W-:-:S03]  /*39a0*/  UISETP.NE.AND.EX UP3, UPT, UR5, URZ, UPT, UP3 ;  /* 0x000000ff0500728c */ /* 0x000fc6000bf65330 */
[----:B------:R-:W2:Y:S08]  /*39b0*/  LDC.64 R32, c[0x0][0x348] ;  /* 0x0000d200ff207b82 */ /* 0x000eb00000000a00 */
[----:B------:R-:W4:Y:S08]  /*39c0*/  LDC.64 R16, c[0x0][0xb10] ;  /* 0x0002c400ff107b82 */ /* 0x000f300000000a00 */
[----:B------:R-:W1:Y:S08]  /*39d0*/  LDC.64 R6, c[0x0][0xb18] ;  /* 0x0002c600ff067b82 */ /* 0x000e700000000a00 */
[----:B------:R-:W1:Y:S08]  /*39e0*/  LDC.64 R4, c[0x0][0xb28] ;  /* 0x0002ca00ff047b82 */ /* 0x000e700000000a00 */
[----:B---3--:R-:W1:Y:S02]  /*39f0*/  LDC R24, c[0x0][0x374] ;  /* 0x0000dd00ff187b82 */ /* 0x008e640000000800 */
.L_x_75:
[C---:B------:R-:W-:Y:S02]  /*3a00*/  LEA R0, R29.reuse, UR6, 0x3 ;  /* 0x000000061d007c11 */ /* 0x040fe4000f8e18ff */
[----:B------:R-:W-:Y:S02]  /*3a10*/  SHF.L.U32 R3, R28, 0x1f, RZ ;  /* 0x0000001f1c037819 */ /* 0x000fe400000006ff */
[----:B------:R-:W-:Y:S02]  /*3a20*/  LEA R20, R29, UR6, 0x4 ;  /* 0x000000061d147c11 */ /* 0x000fe4000f8e20ff */
[----:B---3--:R-:W3:Y:S02]  /*3a30*/  SYNCS.PHASECHK.TRANS64.TRYWAIT P0, [R0+URZ+0x60], R3 ;  /* 0x00006003000075a7 */ /* 0x008ee400080011ff */
[----:B---3--:R-:W-:Y:S05]  /*3a40*/  @!P0 BRA `(.L_x_68) ;  /* 0x0000002c00288947 */ /* 0x008fea0003800000 */
.L_x_122:
[----:B------:R-:W-:Y:S01]  /*3a50*/  ISETP.GE.AND P0, PT, R40, 0x1, PT ;  /* 0x000000012800780c */ /* 0x000fe20003f06270 */
[----:B------:R-:W1:Y:S01]  /*3a60*/  LDS.128 R20, [R20+0xf0] ;  /* 0x0000f00014147984 */ /* 0x000e620000000c00 */
[----:B------:R-:W-:Y:S01]  /*3a70*/  ISETP.NE.U32.AND P4, PT, RZ, UR4, PT ;  /* 0x00000004ff007c0c */ /* 0x000fe2000bf85070 */
[----:B---3--:R-:W-:Y:S01]  /*3a80*/  VIADD R0, R0, 0x70 ;  /* 0x0000007000007836 */ /* 0x008fe20000000000 */
[----:B------:R-:W-:Y:S02]  /*3a90*/  SHF.L.U32 R26, R30, 0x1f, RZ ;  /* 0x0000001f1e1a7819 */ /* 0x000fe400000006ff */
[----:B------:R-:W-:Y:S02]  /*3aa0*/  ISETP.NE.AND.EX P4, PT, RZ, UR5, PT, P4 ;  /* 0x00000005ff007c0c */ /* 0x000fe4000bf85340 */
[----:B------:R-:W-:Y:S01]  /*3ab0*/  PRMT R0, RZ, 0x654, R0 ;  /* 0x00000654ff007816 */ /* 0x000fe20000000000 */
[----:B------:R-:W-:Y:S01]  /*3ac0*/  @!PT LDS RZ, [RZ] ;  /* 0x00000000fffff984 */ /* 0x000fe20000000800 */
[----:B------:R-:W-:Y:S01]  /*3ad0*/  @!PT LDS RZ, [RZ] ;  /* 0x00000000fffff984 */ /* 0x000fe20000000800 */
[----:B------:R-:W-:Y:S01]  /*3ae0*/  @!PT LDS RZ, [RZ] ;  /* 0x00000000fffff984 */ /* 0x000fe20000000800 */
[----:B------:R-:W-:Y:S01]  /*3af0*/  @!PT LDS RZ, [RZ] ;  /* 0x00000000fffff984 */ /* 0x000fe20000000800 */
[----:B------:R3:W-:Y:S06]  /*3b00*/  MEMBAR.ALL.CTA ;  /* 0x0000000000007992 */ /* 0x0007ec0000008000 */
[----:B---3--:R-:W3:Y:S02]  /*3b10*/  FENCE.VIEW.ASYNC.S ;  /* 0x00000000000073c6 */ /* 0x008ee40000000000 */
[----:B---3--:R3:W-:Y:S01]  /*3b20*/  SYNCS.ARRIVE.TRANS64.RED.A1T0 RZ, [R0+URZ], RZ ;  /* 0x000000ff00ff79a7 */ /* 0x0087e200081004ff */
[----:B-1----:R-:W-:Y:S11]  /*3b30*/  LOP3.LUT P3, RZ, R22, 0x1, RZ, 0xc0, !PT ;  /* 0x0000000116ff7812 */ /* 0x002ff6000786c0ff */
[----:B------:R-:W-:Y:S02]  /*3b40*/  @!UPT UIADD3 URZ, UPT, UPT, URZ, URZ, URZ ;  /* 0x000000fffffff290 */ /* 0x000fe4000fffe0ff */
[----:B------:R-:W-:Y:S02]  /*3b50*/  @P3 MOV R13, R20 ;  /* 0x00000014000d3202 */ /* 0x000fe40000000f00 */
[----:B------:R-:W-:Y:S01]  /*3b60*/  @P3 LOP3.LUT R8, R21, 0xffff, RZ, 0xc0, !PT ;  /* 0x0000ffff15083812 */ /* 0x000fe200078ec0ff */
[----:B---3--:R-:W-:Y:S06]  /*3b70*/  @!P0 BRA `(.L_x_69) ;  /* 0x0000000000a48947 */ /* 0x008fec0003800000 */
[----:B------:R-:W-:Y:S01]  /*3b80*/  IMAD.HI.U32 R31, R24, R7, RZ ;  /* 0x00000007181f7227 */ /* 0x000fe200078e00ff */
[----:B------:R-:W-:Y:S02]  /*3b90*/  ISETP.NE.AND P0, PT, R6, 0x1, PT ;  /* 0x000000010600780c */ /* 0x000fe40003f05270 */
[----:B------:R-:W-:Y:S01]  /*3ba0*/  ISETP.NE.AND P2, PT, R40, 0x1, PT ;  /* 0x000000012800780c */ /* 0x000fe20003f45270 */
[----:B----4-:R-:W-:Y:S01]  /*3bb0*/  IMAD.HI.U32 R34, R19, R16, RZ ;  /* 0x0000001013227227 */ /* 0x010fe200078e00ff */
[----:B------:R-:W-:Y:S02]  /*3bc0*/  SHF.R.U32.HI R31, RZ, R18, R31 ;  /* 0x00000012ff1f7219 */ /* 0x000fe4000001161f */
[----:B------:R-:W-:Y:S01]  /*3bd0*/  ISETP.NE.AND P5, PT, R2, 0x1, PT ;  /* 0x000000010200780c */ /* 0x000fe20003fa5270 */
[----:B------:R-:W-:Y:S01]  /*3be0*/  IMAD.HI.U32 R36, R13, R16, RZ ;  /* 0x000000100d247227 */ /* 0x000fe200078e00ff */
[----:B------:R-:W-:Y:S02]  /*3bf0*/  SHF.R.U32.HI R34, RZ, R17, R34 ;  /* 0x00000011ff227219 */ /* 0x000fe40000011622 */
[----:B------:R-:W-:Y:S01]  /*3c00*/  SEL R3, R24, R31, !P0 ;  /* 0x0000001f18037207 */ /* 0x000fe20004000000 */
[C---:B------:R-:W-:Y:S01]  /*3c10*/  IMAD.HI.U32 R31, R8.reuse, R7, RZ ;  /* 0x00000007081f7227 */ /* 0x040fe200078e00ff */
[----:B------:R-:W-:Y:S02]  /*3c20*/  SEL R11, R19, R34, !P5 ;  /* 0x00000022130b7207 */ /* 0x000fe40006800000 */
[----:B------:R-:W-:Y:S01]  /*3c30*/  SHF.R.U32.HI R36, RZ, R17, R36 ;  /* 0x00000011ff247219 */ /* 0x000fe20000011624 */
[----:B------:R-:W-:Y:S01]  /*3c40*/  IMAD.HI.U32 R38, R3, R4, RZ ;  /* 0x0000000403267227 */ /* 0x000fe200078e00ff */
[----:B------:R-:W-:Y:S03]  /*3c50*/  SHF.R.U32.HI R31, RZ, R18, R31 ;  /* 0x00000012ff1f7219 */ /* 0x000fe6000001161f */
[----:B------:R-:W-:Y:S01]  /*3c60*/  IMAD.HI.U32 R34, R11, R4, RZ ;  /* 0x000000040b227227 */ /* 0x000fe200078e00ff */
[----:B------:R-:W-:Y:S02]  /*3c70*/  @P2 SHF.R.U32.HI R3, RZ, R5, R38 ;  /* 0x00000005ff032219 */ /* 0x000fe40000011626 */
[----:B------:R-:W-:Y:S02]  /*3c80*/  SEL R9, R8, R31, !P0 ;  /* 0x0000001f08097207 */ /* 0x000fe40004000000 */
[----:B------:R-:W-:Y:S01]  /*3c90*/  @P2 SHF.R.U32.HI R11, RZ, R5, R34 ;  /* 0x00000005ff0b2219 */ /* 0x000fe20000011622 */
[C---:B------:R-:W-:Y:S01]  /*3ca0*/  IMAD R10, R40.reuse, R3, RZ ;  /* 0x00000003280a7224 */ /* 0x040fe200078e02ff */
[----:B------:R-:W-:Y:S01]  /*3cb0*/  SEL R3, R13, R36, !P5 ;  /* 0x000000240d037207 */ /* 0x000fe20006800000 */
[C---:B------:R-:W-:Y:S03]  /*3cc0*/  IMAD.HI.U32 R14, R9.reuse, R4, RZ ;  /* 0x00000004090e7227 */ /* 0x040fe600078e00ff */
[----:B------:R-:W-:Y:S01]  /*3cd0*/  ISETP.GE.AND P0, PT, R9, R10, PT ;  /* 0x0000000a0900720c */ /* 0x000fe20003f06270 */
[C---:B------:R-:W-:Y:S01]  /*3ce0*/  IMAD R12, R40.reuse, R11, RZ ;  /* 0x0000000b280c7224 */ /* 0x040fe200078e02ff */
[-C--:B------:R-:W-:Y:S04]  /*3cf0*/  SHF.R.U32.HI R14, RZ, R5.reuse, R14 ;  /* 0x00000005ff0e7219 */ /* 0x080fe8000001160e */
[----:B------:R-:W-:Y:S02]  /*3d00*/  ISETP.GE.OR P0, PT, R3, R12, P0 ;  /* 0x0000000c0300720c */ /* 0x000fe40000706670 */
[----:B------:R-:W-:Y:S05]  /*3d10*/  SEL R15, R9, R14, !P2 ;  /* 0x0000000e090f7207 */ /* 0x000fea0005000000 */
[----:B------:R-:W-:Y:S04]  /*3d20*/  IMAD.MOV R14, RZ, RZ, -R15 ;  /* 0x000000ffff0e7224 */ /* 0x000fe800078e0a0f */
[----:B------:R-:W-:Y:S02]  /*3d30*/  IMAD R14, R40, R14, R9 ;  /* 0x0000000e280e7224 */ /* 0x000fe400078e0209 */
[C---:B------:R-:W-:Y:S05]  /*3d40*/  @!P0 IMAD.HI.U32 R10, R3.reuse, R4, RZ ;  /* 0x00000004030a8227 */ /* 0x040fea00078e00ff */
[----:B------:R-:W-:Y:S04]  /*3d50*/  @!P0 SHF.R.U32.HI R10, RZ, R5, R10 ;  /* 0x00000005ff0a8219 */ /* 0x000fe8000001160a */
[----:B------:R-:W-:Y:S01]  /*3d60*/  @!P0 SEL R0, R3, R10, !P2 ;  /* 0x0000000a03008207 */ /* 0x000fe20005000000 */
[----:B------:R-:W-:Y:S03]  /*3d70*/  IMAD.MOV R10, RZ, RZ, -R3 ;  /* 0x000000ffff0a7224 */ /* 0x000fe600078e0a03 */
[----:B------:R-:W-:Y:S01]  /*3d80*/  @!P0 IADD3 R15, PT, PT, R15, -R0, RZ ;  /* 0x800000000f0f8210 */ /* 0x000fe20007ffe0ff */
[----:B------:R-:W-:Y:S01]  /*3d90*/  @!P0 IMAD R0, R11, R14, R0 ;  /* 0x0000000e0b008224 */ /* 0x000fe200078e0200 */
[----:B------:R-:W-:Y:S01]  /*3da0*/  IADD3 R11, PT, PT, -R9, RZ, RZ ;  /* 0x000000ff090b7210 */ /* 0x000fe20007ffe1ff */
[----:B------:R-:W-:Y:S02]  /*3db0*/  IMAD R13, R2, R10, R13 ;  /* 0x0000000a020d7224 */ /* 0x000fe400078e020d */
[----:B------:R-:W-:Y:S02]  /*3dc0*/  @!P0 IMAD R9, R15, R40, R3 ;  /* 0x000000280f098224 */ /* 0x000fe400078e0203 */
[----:B------:R-:W-:Y:S02]  /*3dd0*/  @!P0 IMAD.MOV.U32 R3, RZ, RZ, R0 ;  /* 0x000000ffff038224 */ /* 0x000fe400078e0000 */
[----:B------:R-:W-:Y:S02]  /*3de0*/  IMAD R8, R6, R11, R8 ;  /* 0x0000000b06087224 */ /* 0x000fe400078e0208 */
[----:B------:R-:W-:Y:S02]  /*3df0*/  IMAD R13, R3, R2, R13 ;  /* 0x00000002030d7224 */ /* 0x000fe400078e020d */
[----:B------:R-:W-:Y:S02]  /*3e00*/  IMAD R8, R9, R6, R8 ;  /* 0x0000000609087224 */ /* 0x000fe400078e0208 */
.L_x_69:
[----:B------:R-:W-:Y:S05]  /*3e10*/  BRA.U UP1, `(.L_x_70) ;  /* 0x0000000101107547 */ /* 0x000fea000b800000 */
[----:B------:R-:W-:Y:S04]  /*3e20*/  MOV R0, UR13 ;  /* 0x0000000d00007c02 */ /* 0x000fe80008000f00 */
[----:B------:R-:W-:Y:S04]  /*3e30*/  SHF.L.U32 R3, R0, 0x1f, RZ ;  /* 0x0000001f00037819 */ /* 0x000fe800000006ff */
[----:B------:R-:W1:Y:S02]  /*3e40*/  SYNCS.PHASECHK.TRANS64.TRYWAIT P0, [UR6+0x58], R3 ;  /* 0x00005803ff0075a7 */ /* 0x000e640008001106 */
[----:B-1----:R-:W-:Y:S05]  /*3e50*/  @!P0 BRA `(.L_x_71) ;  /* 0x0000002800388947 */ /* 0x002fea0003800000 */
.L_x_70:
[----:B------:R-:W-:Y:S05]  /*3e60*/  BRA.U !UP3, `(.L_x_72) ;  /* 0x000000010b347547 */ /* 0x000fea000b800000 */
[----:B------:R-:W-:Y:S01]  /*3e70*/  UPLOP3.LUT UP0, UPT, UPT, UPT, UP2, 0x80, 0x8 ;  /* 0x000000000008789c */ /* 0x000fe20003f0f020 */
[----:B-1----:R-:W-:Y:S02]  /*3e80*/  HFMA2 R0, -RZ, RZ, 0, 5.9604644775390625e-08 ;  /* 0x00000001ff007431 */ /* 0x002fe400000001ff */
[----:B------:R-:W-:Y:S03]  /*3e90*/  IMAD.MOV.U32 R96, RZ, RZ, 0x1 ;  /* 0x00000001ff607424 */ /* 0x000fe600078e00ff */
[----:B------:R-:W-:Y:S05]  /*3ea0*/  PLOP3.LUT P0, PT, PT, PT, UP0, 0x80, 0x8 ;  /* 0x000000000008781c */ /* 0x000fea0003f0f008 */
[----:B------:R-:W1:Y:S01]  /*3eb0*/  @UP0 LDCU.64 UR8, c[0x0][0x888] ;  /* 0x00011100ff0807ac */ /* 0x000e620008000a00 */
[----:B------:R-:W-:Y:S07]  /*3ec0*/  @UP0 UIMAD UR7, UR36, UR4, URZ ;  /* 0x00000004240702a4 */ /* 0x000fee000f8e02ff */
[----:B------:R-:W-:Y:S01]  /*3ed0*/  @!P0 PRMT R96, R0, 0x7610, R96 ;  /* 0x0000761000608816 */ /* 0x000fe20000000060 */
[----:B-1----:R-:W-:Y:S03]  /*3ee0*/  @UP0 UIMAD.WIDE UR8, UR7, 0x4, UR8 ;  /* 0x00000004070808a5 */ /* 0x002fe6000f8e0208 */
[----:B------:R-:W1:Y:S03]  /*3ef0*/  @!UP0 LDCU UR7, c[0x0][0x880] ;  /* 0x00011000ff0787ac */ /* 0x000e660008000800 */
[----:B------:R-:W-:Y:S01]  /*3f00*/  IMAD.U32 R10, RZ, RZ, UR8 ;  /* 0x00000008ff0a7e24 */ /* 0x000fe2000f8e00ff */
[----:B------:R-:W-:Y:S05]  /*3f10*/  MOV R11, UR9 ;  /* 0x00000009000b7c02 */ /* 0x000fea0008000f00 */
[----:B-----5:R3:W5:Y:S02]  /*3f20*/  @P0 LDG.E R49, desc[UR40][R10.64] ;  /* 0x000000280a310981 */ /* 0x020764000c1e1900 */
[----:B-1-3--:R-:W-:Y:S07]  /*3f30*/  @!P0 IMAD.U32 R49, RZ, RZ, UR7 ;  /* 0x00000007ff318e24 */ /* 0x00afee000f8e00ff */
.L_x_72:
[----:B-----5:R-:W-:Y:S01]  /*3f40*/  @!P4 FSETP.EQ.AND P5, PT, R49, RZ, PT ;  /* 0x000000ff3100c20b */ /* 0x020fe20003fa2000 */
[----:B------:R-:W-:Y:S01]  /*3f50*/  @!UPT UIADD3 URZ, UPT, UPT, URZ, URZ, URZ ;  /* 0x000000fffffff290 */ /* 0x000fe2000fffe0ff */
[----:B------:R-:W-:Y:S11]  /*3f60*/  @!P4 BRA `(.L_x_73) ;  /* 0x000000000014c947 */ /* 0x000ff60003800000 */
[----:B------:R-:W-:Y:S02]  /*3f70*/  LOP3.LUT P0, RZ, R96, 0xff, RZ, 0xc0, !PT ;  /* 0x000000ff60ff7812 */ /* 0x000fe4000780c0ff */
[----:B------:R-:W-:Y:S04]  /*3f80*/  PLOP3.LUT P5, PT, PT, PT, UP0, 0x80, 0x8 ;  /* 0x000000000008781c */ /* 0x000fe80003faf008 */
[----:B------:R-:W-:Y:S07]  /*3f90*/  PLOP3.LUT P5, PT, P5, PT, PT, 0x8, 0x80 ;  /* 0x000000000080781c */ /* 0x000fee0002fae170 */
[----:B------:R-:W-:Y:S11]  /*3fa0*/  @P0 FSETP.EQ.AND P5, PT, R49, RZ, PT ;  /* 0x000000ff3100020b */ /* 0x000ff60003fa2000 */
[----:B------:R-:W-:Y:S02]  /*3fb0*/  @!UPT UIADD3 URZ, UPT, UPT, URZ, URZ, URZ ;  /* 0x000000fffffff290 */ /* 0x000fe4000fffe0ff */
.L_x_73:
[----:B------:R-:W3:Y:S01]  /*3fc0*/  SYNCS.PHASECHK.TRANS64.TRYWAIT P4, [UR6+0x48], R26 ;  /* 0x0000481aff0075a7 */ /* 0x000ee20008081106 */
[----:B------:R-:W-:Y:S01]  /*3fd0*/  @P3 SHF.R.U32.HI R27, RZ, 0x10, R21 ;  /* 0x00000010ff1b3819 */ /* 0x000fe20000011615 */
[----:B------:R-:W-:Y:S01]  /*3fe0*/  VIADD R29, R29, 0x1 ;  /* 0x000000011d1d7836 */ /* 0x000fe20000000000 */
[----:B------:R-:W5:Y:S08]  /*3ff0*/  LDC.64 R14, c[0x0][0xb10] ;  /* 0x0002c400ff0e7b82 */ /* 0x000f700000000a00 */
[----:B------:R-:W2:Y:S08]  /*4000*/  LDC.64 R10, c[0x0][0xb18] ;  /* 0x0002c600ff0a7b82 */ /* 0x000eb00000000a00 */
[----:B-1----:R-:W1:Y:S08]  /*4010*/  @!P1 LDC R0, c[0x0][0xb20] ;  /* 0x0002c800ff009b82 */ /* 0x002e700000000800 */
[----:B------:R-:W4:Y:S01]  /*4020*/  @!P1 LDC R3, c[0x0][0xb0c] ;  /* 0x0002c300ff039b82 */ /* 0x000f220000000800 */
[----:B-----5:R-:W-:Y:S05]  /*4030*/  @!P1 IMAD.HI.U32 R14, R13, R14, RZ ;  /* 0x0000000e0d0e9227 */ /* 0x020fea00078e00ff */
[----:B------:R-:W-:Y:S01]  /*4040*/  @!P1 SHF.R.U32.HI R14, RZ, R15, R14 ;  /* 0x0000000fff0e9219 */ /* 0x000fe2000001160e */
[----:B--2---:R-:W-:Y:S01]  /*4050*/  @!P1 IMAD.HI.U32 R11, R8, R11, RZ ;  /* 0x0000000b080b9227 */ /* 0x004fe200078e00ff */
[----:B------:R-:W-:Y:S04]  /*4060*/  @!P1 ISETP.NE.AND P0, PT, R10, 0x1, PT ;  /* 0x000000010a00980c */ /* 0x000fe80003f05270 */
[----:B-1----:R-:W-:Y:S02]  /*4070*/  @!P1 SHF.R.U32.HI R9, RZ, R0, R11 ;  /* 0x00000000ff099219 */ /* 0x002fe4000001160b */
[----:B----4-:R-:W-:Y:S02]  /*4080*/  @!P1 ISETP.NE.AND P2, PT, R3, 0x1, PT ;  /* 0x000000010300980c */ /* 0x010fe40003f45270 */
[----:B------:R-:W-:Y:S02]  /*4090*/  @!P1 SEL R9, R8, R9, !P0 ;  /* 0x0000000908099207 */ /* 0x000fe40004000000 */
[----:B------:R-:W-:Y:S02]  /*40a0*/  ELECT P0, URZ, PT ;  /* 0x0000000000ff782f */ /* 0x000fe40003800000 */
[----:B------:R-:W-:Y:S05]  /*40b0*/  @!P1 SEL R14, R13, R14, !P2 ;  /* 0x0000000e0d0e9207 */ /* 0x000fea0005000000 */
[----:B------:R-:W-:Y:S02]  /*40c0*/  @!P1 IMAD.IADD R0, R9, 0x1, -R14 ;  /* 0x0000000109009824 */ /* 0x000fe400078e0a0e */
[----:B------:R-:W-:Y:S02]  /*40d0*/  @!P1 IMAD.IADD R9, R14, 0x1, -R9 ;  /* 0x000000010e099824 */ /* 0x000fe400078e0a09 */
[----:B------:R-:W-:Y:S02]  /*40e0*/  @!P1 IMAD R13, R0, R3, R13 ;  /* 0x00000003000d9224 */ /* 0x000fe400078e020d */
[----:B------:R-:W-:Y:S01]  /*40f0*/  @!P1 IMAD R8, R9, R10, R8 ;  /* 0x0000000a09089224 */ /* 0x000fe200078e0208 */
[----:B---3--:R-:W-:Y:S06]  /*4100*/  @!P4 BRA `(.L_x_74) ;  /* 0x0000002400a4c947 */ /* 0x008fec0003800000 */
.L_x_125:
[----:B------:R-:W-:Y:S01]  /*4110*/  PLOP3.LUT P5, PT, P5, P0, PT, 0xf2, 0x2f ;  /* 0x00000000002f781c */ /* 0x000fe20002fa1e72 */
[----:B------:R-:W-:Y:S01]  /*4120*/  UMOV UR14, 0x0 ;  /* 0x00000000000e7882 */ /* 0x000fe20000000000 */
[----:B------:R-:W-:Y:S01]  /*4130*/  LOP3.LUT R30, R30, 0x1, RZ, 0x3c, !PT ;  /* 0x000000011e1e7812 */ /* 0x000fe200078e3cff */
[----:B------:R-:W-:Y:S01]  /*4140*/  UMOV UR15, 0x10000000 ;  /* 0x10000000000f7882 */ /* 0x000fe20000000000 */
[----:B------:R-:W-:Y:S01]  /*4150*/  UMOV UR12, UR36 ;  /* 0x00000024000c7c82 */ /* 0x000fe20008000000 */
[----:B------:R-:W-:Y:S08]  /*4160*/  @P3 R2UR UR36, R27 ;  /* 0x000000001b2432ca */ /* 0x000ff000000e0000 */
[----:B-1----:R-:W-:Y:S01]  /*4170*/  @!P5 IADD3 R3, P0, PT, R32, 0x580, RZ ;  /* 0x000005802003d810 */ /* 0x002fe20007f1e0ff */
[----:B------:R-:W-:Y:S01]  /*4180*/  @!P5 IMAD.SHL.U32 R91, R91, 0x40, RZ ;  /* 0x000000405b5bd824 */ /* 0x000fe200078e00ff */
[----:B------:R-:W-:Y:S01]  /*4190*/  VOTEU.ALL UP1, P5 ;  /* 0x0000000000ff7886 */ /* 0x000fe20002820000 */
[----:B------:R-:W-:Y:S01]  /*41a0*/  @!P5 IMAD.SHL.U32 R97, R97, 0x40, RZ ;  /* 0x000000406161d824 */ /* 0x000fe200078e00ff */
[----:B------:R-:W-:Y:S01]  /*41b0*/  @!P5 R2UR UR8, R3 ;  /* 0x000000000308d2ca */ /* 0x000fe200000e0000 */
[----:B------:R-:W-:Y:S01]  /*41c0*/  @!P5 IMAD.X R0, RZ, RZ, R33, P0 ;  /* 0x000000ffff00d224 */ /* 0x000fe200000e0621 */
[----:B------:R-:W-:Y:S01]  /*41d0*/  @!P5 R2UR UR10, R91 ;  /* 0x000000005b0ad2ca */ /* 0x000fe200000e0000 */
[----:B------:R-:W-:Y:S01]  /*41e0*/  @!UP1 UIADD3 UR9, UPT, UPT, UR6, 0x40, URZ ;  /* 0x0000004006099890 */ /* 0x000fe2000fffe0ff */
[----:B------:R-:W-:Y:S01]  /*41f0*/  @!P5 R2UR UR11, R97 ;  /* 0x00000000610bd2ca */ /* 0x000fe200000e0000 */
[----:B------:R-:W-:Y:S01]  /*4200*/  IMAD.IADD R91, R8, 0x1, R79 ;  /* 0x00000001085b7824 */ /* 0x000fe200078e024f */
[----:B------:R-:W-:Y:S01]  /*4210*/  @!P5 R2UR UR7, R0 ;  /* 0x000000000007d2ca */ /* 0x000fe200000e0000 */
[----:B------:R-:W-:Y:S01]  /*4220*/  IMAD.IADD R97, R13, 0x1, R90 ;  /* 0x000000010d617824 */ /* 0x000fe200078e025a */
[C---:B------:R-:W-:Y:S04]  /*4230*/  ISETP.NE.AND P0, PT, R29.reuse, 0x2, PT ;  /* 0x000000021d00780c */ /* 0x040fe80003f05270 */
[----:B------:R-:W-:Y:S01]  /*4240*/  SEL R3, RZ, 0x1, P0 ;  /* 0x00000001ff037807 */ /* 0x000fe20000000000 */
[----:B------:R-:W-:Y:S01]  /*4250*/  IMAD.U32 R10, RZ, RZ, UR8 ;  /* 0x00000008ff0a7e24 */ /* 0x000fe2000f8e00ff */
[----:B------:R-:W-:Y:S01]  /*4260*/  @!UP1 UIADD3 UR8, UPT, UPT, UR6, 0x200, URZ ;  /* 0x0000020006089890 */ /* 0x000fe2000fffe0ff */
[----:B------:R-:W-:Y:S01]  /*4270*/  SEL R29, R29, RZ, P0 ;  /* 0x000000ff1d1d7207 */ /* 0x000fe20000000000 */
[----:B------:R-:W-:Y:S01]  /*4280*/  VOTEU.ALL UP1, P5 ;  /* 0x0000000000ff7886 */ /* 0x000fe20002820000 */
[----:B------:R-:W-:Y:S02]  /*4290*/  LOP3.LUT R28, R28, R3, RZ, 0x3c, !PT ;  /* 0x000000031c1c7212 */ /* 0x000fe400078e3cff */
[----:B------:R-:W-:Y:S01]  /*42a0*/  IMAD.U32 R11, RZ, RZ, UR7 ;  /* 0x00000007ff0b7e24 */ /* 0x000fe2000f8e00ff */
[----:B------:R-:W-:Y:S04]  /*42b0*/  @!P5 R2UR UR16, R10 ;  /* 0x000000000a10d2ca */ /* 0x000fe800000e0000 */
[----:B------:R-:W-:Y:S11]  /*42c0*/  @!P5 R2UR UR17, R11 ;  /* 0x000000000b11d2ca */ /* 0x000ff600000e0000 */
[----:B------:R-:W-:Y:S02]  /*42d0*/  @!UPT UIADD3 URZ, UPT, UPT, URZ, URZ, URZ ;  /* 0x000000fffffff290 */ /* 0x000fe4000fffe0ff */
[----:B------:R3:W-:Y:S01]  /*42e0*/  @!UP1 UTMALDG.3D [UR8], [UR16], desc[UR14] ;  /* 0x00000e08100095b4 */ /* 0x0007e20008011000 */
[----:B------:R3:W-:Y:S01]  /*42f0*/  @!P5 SYNCS.ARRIVE.TRANS64.RED.A0TR RZ, [UR6+0x40], R25 ;  /* 0x00004019ffffd9a7 */ /* 0x0007e20008300406 */
[----:B------:R-:W-:Y:S01]  /*4300*/  UPLOP3.LUT UP1, UPT, UPT, UPT, UPT, 0x80, 0x8 ;  /* 0x000000000008789c */ /* 0x000fe20003f2f070 */
[----:B------:R-:W-:Y:S01]  /*4310*/  SYNCS.ARRIVE.TRANS64.RED.A1T0 RZ, [UR37], RZ ;  /* 0x000000ffffff79a7 */ /* 0x000fe20008100425 */
[----:B------:R-:W-:Y:S09]  /*4320*/  @P3 BRA `(.L_x_75) ;  /* 0xfffffff400b43947 */ /* 0x000ff2000383ffff */
[----:B------:R-:W-:Y:S07]  /*4330*/  MOV R0, UR6 ;  /* 0x0000000600007c02 */ /* 0x000fee0008000f00 */
.L_x_76:
[----:B-1----:R-:W-:-:S04]  /*4340*/  SHF.L.U32 R3, R30, 0x1f, RZ ;  /* 0x0000001f1e037819 */ /* 0x002fc800000006ff */
[----:B------:R1:W2:Y:S03]  /*4350*/  SYNCS.PHASECHK.TRANS64.TRYWAIT P0, [R0+URZ+0x48], R3 ;  /* 0x00004803000075a7 */ /* 0x0002a600080011ff */
[----:B--2---:R-:W-:Y:S05]  /*4360*/  @!P0 NANOSLEEP.SYNCS 0x989680 ;  /* 0x009896800000895d */ /* 0x004fea0003900000 */
[----:B------:R-:W2:Y:S02]  /*4370*/  @!P0 SYNCS.PHASECHK.TRANS64 P0, [R0+URZ+0x48], R3 ;  /* 0x00004803000085a7 */ /* 0x000ea400080010ff */
[----:B--23--:R-:W-:Y:S05]  /*4380*/  @P0 EXIT ;  /* 0x000000000000094d */ /* 0x00cfea0003800000 */
[----:B------:R-:W-:Y:S05]  /*4390*/  BRA `(.L_x_76) ;  /* 0xfffffffc00e87947 */ /* 0x000fea000383ffff */
.L_x_67:
[----:B------:R-:W-:-:S06]  /*43a0*/  UISETP.GE.AND UP1, UPT, UR8, 0x4, UPT ;  /* 0x000000040800788c */ /* 0x000fcc000bf26270 */
[----:B------:R-:W-:-:S13]  /*43b0*/  PLOP3.LUT P0, PT, PT, PT, UP1, 0x80, 0x8 ;  /* 0x000000000008781c */ /* 0x000fda0003f0f018 */
[----:B------:R-:W-:Y:S05]  /*43c0*/  @!P0 EXIT ;  /* 0x000000000000894d */ /* 0x000fea0003800000 */
[----:B------:R-:W-:Y:S01]  /*43d0*/  BAR.SYNC.DEFER_BLOCKING 0x6, 0xa0 ;  /* 0x0182800000007b1d */ /* 0x000fe20000010000 */
[C---:B------:R-:W-:Y:S02]  /*43e0*/  IMAD.SHL.U32 R5, R101.reuse, 0x40, RZ ;  /* 0x0000004065057824 */ /* 0x040fe400078e00ff */
[----:B------:R-:W-:Y:S02]  /*43f0*/  HFMA2 R111, -RZ, RZ, 0, 0 ;  /* 0x00000000ff6f7431 */ /* 0x000fe400000001ff */
[C---:B------:R-:W-:Y:S01]  /*4400*/  IMAD.SHL.U32 R0, R101.reuse, 0x20, RZ ;  /* 0x0000002065007824 */ /* 0x040fe200078e00ff */
[----:B------:R-:W-:Y:S01]  /*4410*/  CS2R R106, SRZ ;  /* 0x00000000006a7805 */ /* 0x000fe2000001ff00 */
[----:B------:R-:W-:Y:S01]  /*4420*/  IMAD.SHL.U32 R2, R101, 0x2, RZ ;  /* 0x0000000265027824 */ /* 0x000fe200078e00ff */
[----:B------:R-:W-:Y:S01]  /*4430*/  UMOV UR43, 0x400 ;  /* 0x00000400002b7882 */ /* 0x000fe20000000000 */
[----:B------:R-:W1:Y:S01]  /*4440*/  LDC R99, c[0x0][0x370] ;  /* 0x0000dc00ff637b82 */ /* 0x000e620000000800 */
[----:B------:R-:W-:Y:S01]  /*4450*/  ULEA UR43, UR37, UR43, 0x18 ;  /* 0x0000002b252b7291 */ /* 0x000fe2000f8ec0ff */
[----:B------:R-:W-:Y:S01]  /*4460*/  LOP3.LUT R7, R5, 0x180, RZ, 0xc0, !PT ;  /* 0x0000018005077812 */ /* 0x000fe200078ec0ff */
[C---:B------:R-:W-:Y:S01]  /*4470*/  IMAD.SHL.U32 R103, R101.reuse, 0x8, RZ ;  /* 0x0000000865677824 */ /* 0x040fe200078e00ff */
[----:B------:R-:W-:Y:S01]  /*4480*/  LOP3.LUT R0, R0, 0xc00, RZ, 0xc0, !PT ;  /* 0x00000c0000007812 */ /* 0x000fe200078ec0ff */
[----:B------:R-:W-:Y:S01]  /*4490*/  IMAD.U32 R46, R101, 0x10000, RZ ;  /* 0x00010000652e7824 */ /* 0x000fe200078e00ff */
[----:B------:R-:W-:Y:S01]  /*44a0*/  LOP3.LUT R2, R7, 0x20, R2, 0xf8, !PT ;  /* 0x0000002007027812 */ /* 0x000fe200078ef802 */
[----:B------:R-:W-:Y:S01]  /*44b0*/  UIADD3 UR4, UPT, UPT, UR43, 0x1200, URZ ;  /* 0x000012002b047890 */ /* 0x000fe2000fffe0ff */
[----:B------:R-:W2:Y:S01]  /*44c0*/  LDC R42, c[0x0][0xb0c] ;  /* 0x0002c300ff2a7b82 */ /* 0x000ea20000000800 */
[----:B------:R-:W-:Y:S01]  /*44d0*/  LOP3.LUT R0, R0, 0x40, R5, 0xf8, !PT ;  /* 0x0000004000007812 */ /* 0x000fe200078ef805 */
[----:B------:R-:W-:Y:S01]  /*44e0*/  IMAD.MOV.U32 R44, RZ, RZ, RZ ;  /* 0x000000ffff2c7224 */ /* 0x000fe200078e00ff */
[----:B------:R-:W-:Y:S01]  /*44f0*/  LOP3.LUT R103, R2, 0x30, R103, 0x78, !PT ;  /* 0x0000003002677812 */ /* 0x000fe200078e7867 */
[----:B------:R-:W-:Y:S01]  /*4500*/  IMAD.MOV.U32 R108, RZ, RZ, RZ ;  /* 0x000000ffff6c7224 */ /* 0x000fe200078e00ff */
[----:B------:R-:W-:Y:S01]  /*4510*/  LOP3.LUT R0, R0, 0x200, R5, 0xf8, !PT ;  /* 0x0000020000007812 */ /* 0x000fe200078ef805 */
[----:B------:R-:W-:Y:S01]  /*4520*/  IMAD.SHL.U32 R5, R101, 0x10, RZ ;  /* 0x0000001065057824 */ /* 0x000fe200078e00ff */
[----:B------:R-:W-:Y:S01]  /*4530*/  LOP3.LUT R46, R46, 0x600000, RZ, 0xc0, !PT ;  /* 0x006000002e2e7812 */ /* 0x000fe200078ec0ff */
[----:B------:R-:W4:Y:S01]  /*4540*/  LDC R98, c[0x0][0xb20] ;  /* 0x0002c800ff627b82 */ /* 0x000f220000000800 */
[----:B------:R-:W3:Y:S01]  /*4550*/  LDS R3, [UR43+0x110] ;  /* 0x0001102bff037984 */ /* 0x000ee20008000800 */
[----:B------:R-:W-:Y:S01]  /*4560*/  LOP3.LUT R103, R0, R103, RZ, 0xfc, !PT ;  /* 0x0000006700677212 */ /* 0x000fe200078efcff */
[----:B------:R-:W-:Y:S01]  /*4570*/  IMAD.U32 R109, RZ, RZ, UR4 ;  /* 0x00000004ff6d7e24 */ /* 0x000fe2000f8e00ff */
[----:B------:R-:W-:Y:S01]  /*4580*/  LOP3.LUT R5, R5, 0x20, RZ, 0xc0, !PT ;  /* 0x0000002005057812 */ /* 0x000fe200078ec0ff */
[----:B------:R-:W1:Y:S01]  /*4590*/  LDCU.64 UR46, c[0x0][0x348] ;  /* 0x00006900ff2e77ac */ /* 0x000e620008000a00 */
[----:B------:R-:W-:-:S02]  /*45a0*/  IADD3 R102, PT, PT, R103, UR43, RZ ;  /* 0x0000002b67667c10 */ /* 0x000fc4000fffe0ff */
[----:B------:R-:W1:Y:S01]  /*45b0*/  LDC R41, c[0x0][0xb30] ;  /* 0x0002cc00ff297b82 */ /* 0x000e620000000800 */
[----:B------:R-:W1:Y:S01]  /*45c0*/  LDCU.64 UR38, c[0x0][0x888] ;  /* 0x00011100ff2677ac */ /* 0x000e620008000a00 */
[----:B------:R-:W-:Y:S01]  /*45d0*/  IADD3 R102, PT, PT, -R5, 0x200, R102 ;  /* 0x0000020005667810 */ /* 0x000fe20007ffe166 */
[----:B------:R-:W-:-:S05]  /*45e0*/  UIADD3 UR42, UPT, UPT, UR43, 0x200, URZ ;  /* 0x000002002b2a7890 */ /* 0x000fca000fffe0ff */
[----:B------:R-:W1:Y:S08]  /*45f0*/  LDC.64 R88, c[0x0][0xb10] ;  /* 0x0002c400ff587b82 */ /* 0x000e700000000a00 */
[----:B------:R-:W1:Y:S08]  /*4600*/  LDC.64 R38, c[0x0][0xb18] ;  /* 0x0002c600ff267b82 */ /* 0x000e700000000a00 */
[----:B------:R-:W1:Y:S08]  /*4610*/  LDC.64 R84, c[0x0][0x888] ;  /* 0x00022200ff547b82 */ /* 0x000e700000000a00 */
[----:B------:R-:W1:Y:S01]  /*4620*/  LDC.64 R36, c[0x0][0xb28] ;  /* 0x0002ca00ff247b82 */ /* 0x000e620000000a00 */
[----:B---3--:R-:W-:-:S07]  /*4630*/  IMAD.IADD R46, R3, 0x1, R46 ;  /* 0x00000001032e7824 */ /* 0x008fce00078e022e */
[----:B------:R-:W3:Y:S08]  /*4640*/  LDC.64 R86, c[0x0][0x890] ;  /* 0x00022400ff567b82 */ /* 0x000ef00000000a00 */
[----:B------:R-:W1:Y:S08]  /*4650*/  LDC.64 R82, c[0x0][0x8b0] ;  /* 0x00022c00ff527b82 */ /* 0x000e700000000a00 */
[----:B------:R-:W1:Y:S08]  /*4660*/  LDC.64 R80, c[0x0][0x8a8] ;  /* 0x00022a00ff507b82 */ /* 0x000e700000000a00 */
[----:B--2-4-:R-:W1:Y:S02]  /*4670*/  LDC R100, c[0x0][0x374] ;  /* 0x0000dd00ff647b82 */ /* 0x014e640000000800 */
.L_x_94:
[----:B------:R-:W-:Y:S02]  /*4680*/  LEA R0, R111, UR43, 0x3 ;  /* 0x0000002b6f007c11 */ /* 0x000fe4000f8e18ff */
[----:B------:R-:W-:Y:S02]  /*4690*/  SHF.L.U32 R3, R107, 0x1f, RZ ;  /* 0x0000001f6b037819 */ /* 0x000fe400000006ff */
[----:B------:R-:W-:Y:S02]  /*46a0*/  LEA R16, R111, UR43, 0x4 ;  /* 0x0000002b6f107c11 */ /* 0x000fe4000f8e20ff */
[----:B--2---:R-:W2:Y:S02]  /*46b0*/  SYNCS.PHASECHK.TRANS64.TRYWAIT P0, [R0+URZ+0x60], R3 ;  /* 0x00006003000075a7 */ /* 0x004ea400080011ff */
[----:B-12---:R-:W-:Y:S05]  /*46c0*/  @!P0 BRA `(.L_x_77) ;  /* 0x00000020004c8947 */ /* 0x006fea0003800000 */
.L_x_126:
[----:B------:R-:W4:Y:S01]  /*46d0*/  LDC.64 R12, c[0x0][0xb10] ;  /* 0x0002c400ff0c7b82 */ /* 0x000f220000000a00 */
[----:B------:R-:W3:Y:S01]  /*46e0*/  LDS.128 R16, [R16+0xf0] ;  /* 0x0000f00010107984 */ /* 0x000ee20000000c00 */
[----:B-1----:R-:W-:Y:S01]  /*46f0*/  ISETP.NE.AND P1, PT, R41, 0x1, PT ;  /* 0x000000012900780c */ /* 0x002fe20003f25270 */
[----:B--2---:R-:W-:Y:S01]  /*4700*/  VIADD R0, R0, 0x70 ;  /* 0x0000007000007836 */ /* 0x004fe20000000000 */
[----:B------:R-:W-:Y:S04]  /*4710*/  ISETP.GE.AND P0, PT, R40, 0x1, PT ;  /* 0x000000012800780c */ /* 0x000fe80003f06270 */
[----:B------:R-:W1:Y:S01]  /*4720*/  LDC.64 R10, c[0x0][0xb18] ;  /* 0x0002c600ff0a7b82 */ /* 0x000e620000000a00 */
[----:B------:R-:W-:Y:S01]  /*4730*/  PRMT R0, RZ, 0x654, R0 ;  /* 0x00000654ff007816 */ /* 0x000fe20000000000 */
[----:B------:R-:W-:Y:S01]  /*4740*/  @!PT LDS RZ, [RZ] ;  /* 0x00000000fffff984 */ /* 0x000fe20000000800 */
[----:B------:R-:W-:Y:S01]  /*4750*/  @!PT LDS RZ, [RZ] ;  /* 0x00000000fffff984 */ /* 0x000fe20000000800 */
[----:B------:R-:W-:Y:S01]  /*4760*/  @!PT LDS RZ, [RZ] ;  /* 0x00000000fffff984 */ /* 0x000fe20000000800 */
[----:B------:R-:W-:Y:S01]  /*4770*/  @!PT LDS RZ, [RZ] ;  /* 0x00000000fffff984 */ /* 0x000fe20000000800 */
[----:B------:R2:W-:Y:S06]  /*4780*/  MEMBAR.ALL.CTA ;  /* 0x0000000000007992 */ /* 0x0005ec0000008000 */
[----:B--2---:R-:W2:Y:S01]  /*4790*/  FENCE.VIEW.ASYNC.S ;  /* 0x00000000000073c6 */ /* 0x004ea20000000000 */
[----:B------:R-:W1:Y:S08]  /*47a0*/  @!P1 LDC R14, c[0x0][0xb20] ;  /* 0x0002c800ff0e9b82 */ /* 0x000e700000000800 */
[----:B------:R-:W1:Y:S01]  /*47b0*/  @!P1 LDC R9, c[0x0][0xb0c] ;  /* 0x0002c300ff099b82 */ /* 0x000e620000000800 */
[----:B--2---:R2:W-:Y:S01]  /*47c0*/  SYNCS.ARRIVE.TRANS64.RED.A1T0 RZ, [R0+URZ], RZ ;  /* 0x000000ff00ff79a7 */ /* 0x0045e200081004ff */
[----:B---3--:R-:W-:Y:S04]  /*47d0*/  LOP3.LUT P4, RZ, R18, 0x1, RZ, 0xc0, !PT ;  /* 0x0000000112ff7812 */ /* 0x008fe8000788c0ff */
[----:B------:R-:W-:Y:S09]  /*47e0*/  P2R R110, PR, RZ, 0x10 ;  /* 0x00000010ff6e7803 */ /* 0x000ff20000000000 */
[----:B------:R-:W-:Y:S02]  /*47f0*/  @P4 MOV R45, R16 ;  /* 0x00000010002d4202 */ /* 0x000fe40000000f00 */
[----:B------:R-:W-:Y:S01]  /*4800*/  @P4 LOP3.LUT R43, R17, 0xffff, RZ, 0xc0, !PT ;  /* 0x0000ffff112b4812 */ /* 0x000fe200078ec0ff */
[----:B--2-4-:R-:W-:Y:S06]  /*4810*/  @!P0 BRA `(.L_x_78) ;  /* 0x0000000000a48947 */ /* 0x014fec0003800000 */
[----:B------:R-:W-:Y:S01]  /*4820*/  IMAD.HI.U32 R21, R100, R39, RZ ;  /* 0x0000002764157227 */ /* 0x000fe200078e00ff */
[----:B------:R-:W-:Y:S02]  /*4830*/  ISETP.NE.AND P0, PT, R38, 0x1, PT ;  /* 0x000000012600780c */ /* 0x000fe40003f05270 */
[----:B------:R-:W-:Y:S01]  /*4840*/  ISETP.NE.AND P2, PT, R40, 0x1, PT ;  /* 0x000000012800780c */ /* 0x000fe20003f45270 */
[----:B------:R-:W-:Y:S01]  /*4850*/  IMAD.HI.U32 R20, R99, R88, RZ ;  /* 0x0000005863147227 */ /* 0x000fe200078e00ff */
[----:B------:R-:W-:Y:S02]  /*4860*/  SHF.R.U32.HI R21, RZ, R98, R21 ;  /* 0x00000062ff157219 */ /* 0x000fe40000011615 */
[----:B------:R-:W-:Y:S01]  /*4870*/  ISETP.NE.AND P3, PT, R42, 0x1, PT ;  /* 0x000000012a00780c */ /* 0x000fe20003f65270 */
[----:B------:R-:W-:Y:S01]  /*4880*/  IMAD.HI.U32 R24, R45, R88, RZ ;  /* 0x000000582d187227 */ /* 0x000fe200078e00ff */
[----:B------:R-:W-:Y:S02]  /*4890*/  SHF.R.U32.HI R20, RZ, R89, R20 ;  /* 0x00000059ff147219 */ /* 0x000fe40000011614 */
[----:B------:R-:W-:Y:S01]  /*48a0*/  SEL R3, R100, R21, !P0 ;  /* 0x0000001564037207 */ /* 0x000fe20004000000 */
[----:B------:R-:W-:Y:S01]  /*48b0*/  IMAD.HI.U32 R21, R43, R39, RZ ;  /* 0x000000272b157227 */ /* 0x000fe200078e00ff */
[----:B------:R-:W-:Y:S02]  /*48c0*/  SEL R7, R99, R20, !P3 ;  /* 0x0000001463077207 */ /* 0x000fe40005800000 */
[----:B------:R-:W-:Y:S01]  /*48d0*/  SHF.R.U32.HI R24, RZ, R89, R24 ;  /* 0x00000059ff187219 */ /* 0x000fe20000011618 */
[-C--:B------:R-:W-:Y:S04]  /*48e0*/  IMAD.HI.U32 R20, R3, R36.reuse, RZ ;  /* 0x0000002403147227 */ /* 0x080fe800078e00ff */
[----:B------:R-:W-:Y:S01]  /*48f0*/  IMAD.HI.U32 R22, R7, R36, RZ ;  /* 0x0000002407167227 */ /* 0x000fe200078e00ff */
[-C--:B------:R-:W-:Y:S02]  /*4900*/  @P2 SHF.R.U32.HI R3, RZ, R37.reuse, R20 ;  /* 0x00000025ff032219 */ /* 0x080fe40000011614 */
[----:B------:R-:W-:Y:S02]  /*4910*/  SHF.R.U32.HI R20, RZ, R98, R21 ;  /* 0x00000062ff147219 */ /* 0x000fe40000011615 */
[----:B------:R-:W-:Y:S01]  /*4920*/  @P2 SHF.R.U32.HI R7, RZ, R37, R22 ;  /* 0x00000025ff072219 */ /* 0x000fe20000011616 */
[C---:B------:R-:W-:Y:S01]  /*4930*/  IMAD R2, R40.reuse, R3, RZ ;  /* 0x0000000328027224 */ /* 0x040fe200078e02ff */
[----:B------:R-:W-:Y:S02]  /*4940*/  SEL R5, R43, R20, !P0 ;  /* 0x000000142b057207 */ /* 0x000fe40004000000 */
[----:B------:R-:W-:Y:S01]  /*4950*/  SEL R3, R45, R24, !P3 ;  /* 0x000000182d037207 */ /* 0x000fe20005800000 */
[----:B------:R-:W-:Y:S01]  /*4960*/  IMAD R4, R40, R7, RZ ;  /* 0x0000000728047224 */ /* 0x000fe200078e02ff */
[C---:B------:R-:W-:Y:S01]  /*4970*/  ISETP.GE.AND P0, PT, R5.reuse, R2, PT ;  /* 0x000000020500720c */ /* 0x040fe20003f06270 */
[----:B------:R-:W-:Y:S03]  /*4980*/  IMAD.HI.U32 R6, R5, R36, RZ ;  /* 0x0000002405067227 */ /* 0x000fe600078e00ff */
[----:B------:R-:W-:Y:S01]  /*4990*/  ISETP.GE.OR P0, PT, R3, R4, P0 ;  /* 0x000000040300720c */ /* 0x000fe20000706670 */
[----:B------:R-:W-:Y:S01]  /*49a0*/  IMAD.MOV R4, RZ, RZ, -R3 ;  /* 0x000000ffff047224 */ /* 0x000fe200078e0a03 */
[-C--:B------:R-:W-:Y:S03]  /*49b0*/  SHF.R.U32.HI R6, RZ, R37.reuse, R6 ;  /* 0x00000025ff067219 */ /* 0x080fe60000011606 */
[----:B------:R-:W-:Y:S01]  /*49c0*/  IMAD R45, R42, R4, R45 ;  /* 0x000000042a2d7224 */ /* 0x000fe200078e022d */
[----:B------:R-:W-:Y:S05]  /*49d0*/  SEL R15, R5, R6, !P2 ;  /* 0x00000006050f7207 */ /* 0x000fea0005000000 */
[----:B------:R-:W-:Y:S02]  /*49e0*/  IMAD.MOV R6, RZ, RZ, -R15 ;  /* 0x000000ffff067224 */ /* 0x000fe400078e0a0f */
[C---:B------:R-:W-:Y:S04]  /*49f0*/  @!P0 IMAD.HI.U32 R2, R3.reuse, R36, RZ ;  /* 0x0000002403028227 */ /* 0x040fe800078e00ff */
[----:B------:R-:W-:Y:S01]  /*4a00*/  IMAD R6, R40, R6, R5 ;  /* 0x0000000628067224 */ /* 0x000fe200078e0205 */
[----:B------:R-:W-:Y:S04]  /*4a10*/  @!P0 SHF.R.U32.HI R2, RZ, R37, R2 ;  /* 0x00000025ff028219 */ /* 0x000fe80000011602 */
[----:B------:R-:W-:Y:S02]  /*4a20*/  @!P0 SEL R0, R3, R2, !P2 ;  /* 0x0000000203008207 */ /* 0x000fe40005000000 */
[----:B------:R-:W-:Y:S02]  /*4a30*/  IADD3 R2, PT, PT, -R5, RZ, RZ ;  /* 0x000000ff05027210 */ /* 0x000fe40007ffe1ff */
[----:B------:R-:W-:Y:S01]  /*4a40*/  @!P0 IADD3 R8, PT, PT, R15, -R0, RZ ;  /* 0x800000000f088210 */ /* 0x000fe20007ffe0ff */
[----:B------:R-:W-:Y:S02]  /*4a50*/  @!P0 IMAD R0, R7, R6, R0 ;  /* 0x0000000607008224 */ /* 0x000fe400078e0200 */
[----:B------:R-:W-:Y:S02]  /*4a60*/  IMAD R43, R38, R2, R43 ;  /* 0x00000002262b7224 */ /* 0x000fe400078e022b */
[----:B------:R-:W-:Y:S02]  /*4a70*/  @!P0 IMAD R5, R8, R40, R3 ;  /* 0x0000002808058224 */ /* 0x000fe400078e0203 */
[----:B------:R-:W-:Y:S04]  /*4a80*/  @!P0 IMAD.MOV.U32 R3, RZ, RZ, R0 ;  /* 0x000000ffff038224 */ /* 0x000fe800078e0000 */
[----:B------:R-:W-:Y:S02]  /*4a90*/  IMAD R45, R3, R42, R45 ;  /* 0x0000002a032d7224 */ /* 0x000fe400078e022d */
[----:B------:R-:W-:Y:S07]  /*4aa0*/  IMAD R43, R5, R38, R43 ;  /* 0x00000026052b7224 */ /* 0x000fee00078e022b */
.L_x_78:
[----:B------:R-:W-:Y:S01]  /*4ab0*/  @!P1 IMAD.HI.U32 R0, R45, R12, RZ ;  /* 0x0000000c2d009227 */ /* 0x000fe200078e00ff */
[----:B-1----:R-:W-:Y:S01]  /*4ac0*/  @!P1 ISETP.NE.AND P0, PT, R10, 0x1, PT ;  /* 0x000000010a00980c */ /* 0x002fe20003f05270 */
[----:B------:R-:W-:Y:S01]  /*4ad0*/  ULOP3.LUT UP0, URZ, UR42, 0x1b0, URZ, 0xc0, !UPT ;  /* 0x000001b02aff7892 */ /* 0x000fe2000f80c0ff */
[----:B------:R-:W-:Y:S01]  /*4ae0*/  @!P1 ISETP.NE.AND P2, PT, R9, 0x1, PT ;  /* 0x000000010900980c */ /* 0x000fe20003f45270 */
[----:B------:R-:W-:Y:S01]  /*4af0*/  @!P1 IMAD.HI.U32 R3, R43, R11, RZ ;  /* 0x0000000b2b039227 */ /* 0x000fe200078e00ff */
[----:B------:R-:W-:Y:S02]  /*4b00*/  @!P1 SHF.R.U32.HI R0, RZ, R13, R0 ;  /* 0x0000000dff009219 */ /* 0x000fe40000011600 */
[----:B------:R-:W-:Y:S01]  /*4b10*/  @P4 SHF.R.U32.HI R105, RZ, 0x10, R17 ;  /* 0x00000010ff694819 */ /* 0x000fe20000011611 */
[----:B------:R-:W-:Y:S01]  /*4b20*/  VIADD R111, R111, 0x1 ;  /* 0x000000016f6f7836 */ /* 0x000fe20000000000 */
[----:B------:R-:W-:Y:S02]  /*4b30*/  @!P1 SHF.R.U32.HI R2, RZ, R14, R3 ;  /* 0x0000000eff029219 */ /* 0x000fe40000011603 */
[----:B------:R-:W-:Y:S02]  /*4b40*/  @!P1 SEL R3, R45, R0, !P2 ;  /* 0x000000002d039207 */ /* 0x000fe40005000000 */
[----:B------:R-:W-:Y:S05]  /*4b50*/  @!P1 SEL R2, R43, R2, !P0 ;  /* 0x000000022b029207 */ /* 0x000fea0004000000 */
[----:B------:R-:W-:Y:S02]  /*4b60*/  @!P1 IMAD.IADD R0, R2, 0x1, -R3 ;  /* 0x0000000102009824 */ /* 0x000fe400078e0a03 */
[----:B------:R-:W-:Y:S02]  /*4b70*/  @!P1 IMAD.IADD R2, R3, 0x1, -R2 ;  /* 0x0000000103029824 */ /* 0x000fe400078e0a02 */
[----:B------:R-:W-:Y:S02]  /*4b80*/  @!P1 IMAD R45, R0, R9, R45 ;  /* 0x00000009002d9224 */ /* 0x000fe400078e022d */
[----:B------:R-:W-:Y:S01]  /*4b90*/  @!P1 IMAD R43, R2, R10, R43 ;  /* 0x0000000a022b9224 */ /* 0x000fe200078e022b */
[----:B------:R-:W-:Y:S06]  /*4ba0*/  BRA.U !UP0, `(.L_x_79) ;  /* 0x0000000108407547 */ /* 0x000fec000b800000 */
[----:B------:R-:W1:Y:S01]  /*4bb0*/  LDCU.64 UR8, c[0x4][0x80] ;  /* 0x01001000ff0877ac */ /* 0x000e620008000a00 */
[----:B------:R-:W-:Y:S01]  /*4bc0*/  MOV R3, 0x0 ;  /* 0x0000000000037802 */ /* 0x000fe20000000f00 */
[----:B------:R-:W-:Y:S02]  /*4bd0*/  HFMA2 R12, -RZ, RZ, 0, 5.9604644775390625e-08 ;  /* 0x00000001ff0c7431 */ /* 0x000fe400000001ff */
[----:B------:R-:W-:Y:S02]  /*4be0*/  IMAD.MOV.U32 R8, RZ, RZ, 0x70 ;  /* 0x00000070ff087424 */ /* 0x000fe400078e00ff */
[----:B------:R-:W-:Y:S01]  /*4bf0*/  IMAD.MOV.U32 R13, RZ, RZ, RZ ;  /* 0x000000ffff0d7224 */ /* 0x000fe200078e00ff */
[----:B------:R-:W2:Y:S01]  /*4c00*/  LDCU.64 UR6, c[0x4][0x88] ;  /* 0x01001100ff0677ac */ /* 0x000ea20008000a00 */
[----:B------:R-:W3:Y:S01]  /*4c10*/  LDC.64 R2, c[0x4][R3] ;  /* 0x0100000003027b82 */ /* 0x000ee20000000a00 */
[----:B------:R-:W4:Y:S01]  /*4c20*/  LDCU.64 UR4, c[0x4][0x8] ;  /* 0x01000100ff0477ac */ /* 0x000f220008000a00 */
[----:B-1----:R-:W-:Y:S01]  /*4c30*/  MOV R5, UR9 ;  /* 0x0000000900057c02 */ /* 0x002fe20008000f00 */
[----:B------:R-:W-:Y:S01]  /*4c40*/  IMAD.U32 R4, RZ, RZ, UR8 ;  /* 0x00000008ff047e24 */ /* 0x000fe2000f8e00ff */
[----:B--2---:R-:W-:Y:S01]  /*4c50*/  MOV R7, UR7 ;  /* 0x0000000700077c02 */ /* 0x004fe20008000f00 */
[----:B------:R-:W-:Y:S01]  /*4c60*/  IMAD.U32 R6, RZ, RZ, UR6 ;  /* 0x00000006ff067e24 */ /* 0x000fe2000f8e00ff */
[----:B----4-:R-:W-:Y:S01]  /*4c70*/  MOV R11, UR5 ;  /* 0x00000005000b7c02 */ /* 0x010fe20008000f00 */
[----:B------:R-:W-:Y:S02]  /*4c80*/  IMAD.U32 R10, RZ, RZ, UR4 ;  /* 0x00000004ff0a7e24 */ /* 0x000fe4000f8e00ff */
[----:B------:R-:W-:Y:S07]  /*4c90*/  LEPC R20, `(.L_x_79) ;  /* 0x000000001014794e */ /* 0x000fee0000000000 */
[----:B---3-5:R-:W-:Y:S05]  /*4ca0*/  CALL.ABS.NOINC R2 ;  /* 0x0000000002007343 */ /* 0x028fea0003c00000 */
.L_x_79:
[----:B------:R-:W-:Y:S01]  /*4cb0*/  LOP3.LUT P0, RZ, R109, 0x1b0, RZ, 0xc0, !PT ;  /* 0x000001b06dff7812 */ /* 0x000fe2000780c0ff */
[----:B------:R-:W-:Y:S11]  /*4cc0*/  BSSY.RECONVERGENT B6, `(.L_x_80) ;  /* 0x0000013000067945 */ /* 0x000ff60003800200 */
[----:B------:R-:W-:Y:S01]  /*4cd0*/  @!UPT UIADD3 URZ, UPT, UPT, URZ, URZ, URZ ;  /* 0x000000fffffff290 */ /* 0x000fe2000fffe0ff */
[----:B------:R-:W-:Y:S05]  /*4ce0*/  @!P0 BRA `(.L_x_81) ;  /* 0x0000000000408947 */ /* 0x000fea0003800000 */
        /* <DEDUP_REMOVED lines=16> */
.L_x_81:
[----:B------:R-:W-:Y:S05]  /*4df0*/  BSYNC.RECONVERGENT B6 ;  /* 0x0000000000067941 */ /* 0x000fea0003800200 */
.L_x_80:
[----:B------:R-:W-:Y:S01]  /*4e00*/  ISETP.NE.U32.AND P3, PT, R86, RZ, PT ;  /* 0x000000ff5600720c */ /* 0x000fe20003f65070 */
[----:B------:R-:W-:Y:S01]  /*4e10*/  UISETP.NE.AND UP1, UPT, UR44, URZ, UPT ;  /* 0x000000ff2c00728c */ /* 0x000fe2000bf25270 */
[----:B------:R-:W-:Y:S02]  /*4e20*/  ISETP.NE.U32.AND P4, PT, R82, RZ, PT ;  /* 0x000000ff5200720c */ /* 0x000fe40003f85070 */
[----:B------:R-:W-:Y:S02]  /*4e30*/  ISETP.NE.AND.EX P3, PT, R87, RZ, PT, P3 ;  /* 0x000000ff5700720c */ /* 0x000fe40003f65330 */
[----:B------:R-:W-:Y:S02]  /*4e40*/  PLOP3.LUT P1, PT, PT, PT, PT, 0x8, 0x80 ;  /* 0x000000000080781c */ /* 0x000fe40003f2e170 */
[----:B------:R-:W-:Y:S02]  /*4e50*/  PLOP3.LUT P0, PT, PT, PT, UP1, 0x80, 0x8 ;  /* 0x000000000008781c */ /* 0x000fe40003f0f018 */
[----:B------:R-:W-:Y:S02]  /*4e60*/  ISETP.NE.AND.EX P4, PT, R83, RZ, PT, P4 ;  /* 0x000000ff5300720c */ /* 0x000fe40003f85340 */
[----:B------:R-:W1:Y:S09]  /*4e70*/  @UP1 LDCU.64 UR4, c[0x0][0x888] ;  /* 0x00011100ff0417ac */ /* 0x000e720008000a00 */
[----:B------:R-:W-:Y:S01]  /*4e80*/  @P0 PLOP3.LUT P1, PT, P3, PT, PT, 0x80, 0x8 ;  /* 0x000000000008081c */ /* 0x000fe20001f2f070 */
[----:B-1----:R-:W-:Y:S04]  /*4e90*/  @UP1 UISETP.NE.U32.AND UP0, UPT, UR4, URZ, UPT ;  /* 0x000000ff0400128c */ /* 0x002fe8000bf05070 */
[----:B------:R-:W-:Y:S04]  /*4ea0*/  @UP1 UISETP.NE.AND.EX UP0, UPT, UR5, URZ, UPT, UP0 ;  /* 0x000000ff0500128c */ /* 0x000fe8000bf05300 */
[----:B------:R-:W-:Y:S01]  /*4eb0*/  @UP1 USEL UR4, URZ, 0xffffffff, UP0 ;  /* 0xffffffffff041887 */ /* 0x000fe20008000000 */
[----:B------:R-:W-:Y:S11]  /*4ec0*/  @!P3 BRA `(.L_x_82) ;  /* 0x00000000002cb947 */ /* 0x000ff60003800000 */
[----:B------:R-:W-:Y:S01]  /*4ed0*/  ISETP.NE.U32.AND P2, PT, R84, RZ, PT ;  /* 0x000000ff5400720c */ /* 0x000fe20003f45070 */
[----:B------:R-:W-:Y:S03]  /*4ee0*/  IMAD.MOV.U32 R96, RZ, RZ, 0x1 ;  /* 0x00000001ff607424 */ /* 0x000fe600078e00ff */
[----:B------:R-:W-:Y:S11]  /*4ef0*/  ISETP.NE.AND.EX P2, PT, R85, RZ, PT, P2 ;  /* 0x000000ff5500720c */ /* 0x000ff60003f45320 */
[----:B------:R-:W-:Y:S02]  /*4f00*/  @!UPT UIADD3 URZ, UPT, UPT, URZ, URZ, URZ ;  /* 0x000000fffffff290 */ /* 0x000fe4000fffe0ff */
[----:B------:R-:W1:Y:S01]  /*4f10*/  @P2 LDC.64 R2, c[0x0][0x888] ;  /* 0x00022200ff022b82 */ /* 0x000e620000000a00 */
[----:B------:R-:W-:Y:S04]  /*4f20*/  @P2 IMAD R0, R86, UR36, RZ ;  /* 0x0000002456002c24 */ /* 0x000fe8000f8e02ff */
[----:B-1----:R-:W-:Y:S04]  /*4f30*/  @P2 IMAD.WIDE R2, R0, 0x4, R2 ;  /* 0x0000000400022825 */ /* 0x002fe800078e0202 */
[----:B------:R-:W-:Y:S01]  /*4f40*/  HFMA2 R0, -RZ, RZ, 0, 5.9604644775390625e-08 ;  /* 0x00000001ff007431 */ /* 0x000fe200000001ff */
[----:B-----5:R1:W5:Y:S04]  /*4f50*/  @P2 LDG.E R49, desc[UR40][R2.64] ;  /* 0x0000002802312981 */ /* 0x020368000c1e1900 */
[----:B------:R-:W-:Y:S01]  /*4f60*/  @!P2 PRMT R96, R0, 0x7610, R96 ;  /* 0x000076100060a816 */ /* 0x000fe20000000060 */
[----:B-1----:R-:W2:Y:S06]  /*4f70*/  @!P2 LDC R49, c[0x0][0x880] ;  /* 0x00022000ff31ab82 */ /* 0x002eac0000000800 */
.L_x_82:
[----:B------:R-:W-:Y:S05]  /*4f80*/  @!P4 BRA `(.L_x_83) ;  /* 0x000000000020c947 */ /* 0x000fea0003800000 */
[----:B------:R-:W-:Y:S04]  /*4f90*/  ISETP.NE.U32.AND P2, PT, R80, RZ, PT ;  /* 0x000000ff5000720c */ /* 0x000fe80003f45070 */
[----:B------:R-:W-:Y:S11]  /*4fa0*/  ISETP.NE.AND.EX P2, PT, R81, RZ, PT, P2 ;  /* 0x000000ff5100720c */ /* 0x000ff60003f45320 */
[----:B------:R-:W-:Y:S02]  /*4fb0*/  @!UPT UIADD3 URZ, UPT, UPT, URZ, URZ, URZ ;  /* 0x000000fffffff290 */ /* 0x000fe4000fffe0ff */
[----:B------:R-:W1:Y:S01]  /*4fc0*/  @P2 LDC.64 R2, c[0x0][0x8a8] ;  /* 0x00022a00ff022b82 */ /* 0x000e620000000a00 */
[----:B------:R-:W-:Y:S04]  /*4fd0*/  @P2 IMAD R0, R82, UR36, RZ ;  /* 0x0000002452002c24 */ /* 0x000fe8000f8e02ff */
[----:B-1----:R-:W-:Y:S05]  /*4fe0*/  @P2 IMAD.WIDE R2, R0, 0x4, R2 ;  /* 0x0000000400022825 */ /* 0x002fea00078e0202 */
[----:B-----5:R1:W5:Y:S02]  /*4ff0*/  @P2 LDG.E R47, desc[UR40][R2.64] ;  /* 0x00000028022f2981 */ /* 0x020364000c1e1900 */
[----:B-1----:R-:W3:Y:S02]  /*5000*/  @!P2 LDC R47, c[0x0][0x8a0] ;  /* 0x00022800ff2fab82 */ /* 0x002ee40000000800 */
.L_x_83:
[----:B--2--5:R-:W-:Y:S01]  /*5010*/  @P0 FSETP.NEU.AND P4, PT, R49, RZ, PT ;  /* 0x000000ff3100020b */ /* 0x024fe20003f8d000 */
[----:B------:R-:W-:Y:S01]  /*5020*/  IMAD.U32 R0, RZ, RZ, UR4 ;  /* 0x00000004ff007e24 */ /* 0x000fe2000f8e00ff */
[----:B------:R-:W-:Y:S01]  /*5030*/  @P0 LOP3.LUT P2, RZ, R96, 0xff, RZ, 0xc0, !PT ;  /* 0x000000ff60ff0812 */ /* 0x000fe2000784c0ff */
[----:B------:R-:W-:Y:S01]  /*5040*/  BSSY B1, `(.L_x_84) ;  /* 0x0000039000017945 */ /* 0x000fe20003800000 */
[----:B------:R-:W-:Y:S02]  /*5050*/  @P0 SEL R9, RZ, 0xffffffff, P4 ;  /* 0xffffffffff090807 */ /* 0x000fe40002000000 */
[----:B------:R-:W-:Y:S02]  /*5060*/  CS2R R54, SRZ ;  /* 0x0000000000367805 */ /* 0x000fe4000001ff00 */
[----:B------:R-:W-:Y:S02]  /*5070*/  LEA R92, R44, UR43, 0x3 ;  /* 0x0000002b2c5c7c11 */ /* 0x000fe4000f8e18ff */
[----:B------:R-:W-:Y:S02]  /*5080*/  CS2R R52, SRZ ;  /* 0x0000000000347805 */ /* 0x000fe4000001ff00 */
[----:B------:R-:W-:Y:S02]  /*5090*/  @P1 SEL R9, R0, R9, !P2 ;  /* 0x0000000900091207 */ /* 0x000fe40005000000 */
[----:B------:R-:W-:Y:S02]  /*50a0*/  CS2R R58, SRZ ;  /* 0x00000000003a7805 */ /* 0x000fe4000001ff00 */
[----:B------:R-:W-:Y:S02]  /*50b0*/  SHF.L.U32 R7, R108, 0x1f, RZ ;  /* 0x0000001f6c077819 */ /* 0x000fe400000006ff */
[----:B------:R-:W-:Y:S02]  /*50c0*/  CS2R R56, SRZ ;  /* 0x0000000000387805 */ /* 0x000fe4000001ff00 */
[----:B------:R-:W-:Y:S02]  /*50d0*/  @P0 LOP3.LUT R9, R9, 0x1, RZ, 0xc0, !PT ;  /* 0x0000000109090812 */ /* 0x000fe400078ec0ff */
[C---:B------:R-:W-:Y:S02]  /*50e0*/  LEA.HI R5, R44.reuse, R44, RZ, 0x1 ;  /* 0x0000002c2c057211 */ /* 0x040fe400078f08ff */
[----:B------:R-:W-:Y:S02]  /*50f0*/  ISETP.NE.U32.OR P1, PT, R9, 0x1, !P0 ;  /* 0x000000010900780c */ /* 0x000fe40004725470 */
[----:B------:R-:W-:Y:S01]  /*5100*/  PLOP3.LUT P5, PT, PT, PT, PT, 0x8, 0x80 ;  /* 0x000000000080781c */ /* 0x000fe20003fae170 */
[C---:B------:R-:W-:Y:S01]  /*5110*/  IMAD.SHL.U32 R3, R5.reuse, 0x20, RZ ;  /* 0x0000002005037824 */ /* 0x040fe200078e00ff */
[----:B------:R-:W-:Y:S04]  /*5120*/  LOP3.LUT R5, R5, 0xffe, RZ, 0xc0, !PT ;  /* 0x00000ffe05057812 */ /* 0x000fe800078ec0ff */
[----:B------:R-:W-:Y:S01]  /*5130*/  LOP3.LUT R3, R3, 0xffffffc0, RZ, 0xc0, !PT ;  /* 0xffffffc003037812 */ /* 0x000fe200078ec0ff */
[----:B------:R-:W-:Y:S04]  /*5140*/  IMAD.IADD R32, R44, 0x1, -R5 ;  /* 0x000000012c207824 */ /* 0x000fe800078e0a05 */
[----:B------:R-:W-:Y:S01]  /*5150*/  @P1 SHF.L.U32 R2, R106, 0x1f, RZ ;  /* 0x0000001f6a021819 */ /* 0x000fe200000006ff */
[----:B------:R-:W-:Y:S03]  /*5160*/  IMAD.IADD R3, R46, 0x1, R3 ;  /* 0x000000012e037824 */ /* 0x000fe600078e0203 */
[----:B------:R-:W1:Y:S01]  /*5170*/  @P1 SYNCS.PHASECHK.TRANS64.TRYWAIT P0, [UR43+0x40], R2 ;  /* 0x00004002ff0015a7 */ /* 0x000e62000800112b */
[----:B------:R-:W-:Y:S01]  /*5180*/  IMAD R32, R32, 0x100000, R3 ;  /* 0x0010000020207824 */ /* 0x000fe200078e0203 */
[----:B------:R2:W4:Y:S01]  /*5190*/  SYNCS.PHASECHK.TRANS64.TRYWAIT P4, [R92+URZ+0x80], R7 ;  /* 0x000080075c0075a7 */ /* 0x00052200080811ff */
[----:B-1----:R-:W-:Y:S01]  /*51a0*/  @P1 PLOP3.LUT P5, PT, P0, PT, PT, 0x8, 0x80 ;  /* 0x000000000080181c */ /* 0x002fe200007ae170 */
[----:B------:R-:W-:Y:S01]  /*51b0*/  @!UPT UIADD3 URZ, UPT, UPT, URZ, URZ, URZ ;  /* 0x000000fffffff290 */ /* 0x000fe2000fffe0ff */
[----:B--2---:R-:W-:Y:S11]  /*51c0*/  @!P1 BRA `(.L_x_85) ;  /* 0x0000000000809947 */ /* 0x004ff60003800000 */
[----:B------:R-:W-:Y:S01]  /*51d0*/  ISETP.NE.U32.AND P0, PT, RZ, UR38, PT ;  /* 0x00000026ff007c0c */ /* 0x000fe2000bf05070 */
[----:B------:R-:W-:Y:S01]  /*51e0*/  BSSY B0, `(.L_x_86) ;  /* 0x0000012000007945 */ /* 0x000fe20003800000 */
[----:B------:R-:W-:Y:S02]  /*51f0*/  FSETP.NEU.AND P2, PT, R49, RZ, PT ;  /* 0x000000ff3100720b */ /* 0x000fe40003f4d000 */
[----:B------:R-:W-:Y:S02]  /*5200*/  CS2R R58, SRZ ;  /* 0x00000000003a7805 */ /* 0x000fe4000001ff00 */
[----:B------:R-:W-:Y:S02]  /*5210*/  ISETP.NE.AND.EX P0, PT, RZ, UR39, PT, P0 ;  /* 0x00000027ff007c0c */ /* 0x000fe4000bf05300 */
[----:B------:R-:W-:Y:S02]  /*5220*/  CS2R R56, SRZ ;  /* 0x0000000000387805 */ /* 0x000fe4000001ff00 */
[----:B------:R-:W-:Y:S02]  /*5230*/  LOP3.LUT P1, RZ, R96, 0xff, RZ, 0xc0, !PT ;  /* 0x000000ff60ff7812 */ /* 0x000fe4000782c0ff */
[----:B------:R-:W-:Y:S02]  /*5240*/  CS2R R54, SRZ ;  /* 0x0000000000367805 */ /* 0x000fe4000001ff00 */
[----:B------:R-:W-:Y:S02]  /*5250*/  SEL R0, RZ, 0xffffffff, P2 ;  /* 0xffffffffff007807 */ /* 0x000fe40001000000 */
[----:B------:R-:W-:Y:S02]  /*5260*/  CS2R R52, SRZ ;  /* 0x0000000000347805 */ /* 0x000fe4000001ff00 */
[----:B------:R-:W-:Y:S04]  /*5270*/  SEL R3, RZ, 0xffffffff, P0 ;  /* 0xffffffffff037807 */ /* 0x000fe80000000000 */
[----:B------:R-:W-:Y:S04]  /*5280*/  @P3 SEL R0, R3, R0, !P1 ;  /* 0x0000000003003207 */ /* 0x000fe80004800000 */
[----:B------:R-:W-:Y:S04]  /*5290*/  LOP3.LUT R0, R0, 0x1, RZ, 0xc0, !PT ;  /* 0x0000000100007812 */ /* 0x000fe800078ec0ff */
[----:B------:R-:W-:Y:S01]  /*52a0*/  ISETP.NE.U32.AND P0, PT, R0, 0x1, PT ;  /* 0x000000010000780c */ /* 0x000fe20003f05070 */
[----:B------:R-:W-:Y:S01]  /*52b0*/  @!UPT UIADD3 URZ, UPT, UPT, URZ, URZ, URZ ;  /* 0x000000fffffff290 */ /* 0x000fe2000fffe0ff */
[----:B------:R-:W-:Y:S11]  /*52c0*/  @!P5 BRA `(.L_x_87) ;  /* 0x00000000000cd947 */ /* 0x000ff60003800000 */
[----:B------:R-:W-:Y:S04]  /*52d0*/  SHF.L.U32 R3, R106, 0x1f, RZ ;  /* 0x0000001f6a037819 */ /* 0x000fe800000006ff */
[----:B------:R-:W1:Y:S02]  /*52e0*/  SYNCS.PHASECHK.TRANS64.TRYWAIT P1, [UR43+0x40], R3 ;  /* 0x00004003ff0075a7 */ /* 0x000e64000802112b */
[----:B-1----:R-:W-:Y:S05]  /*52f0*/  @!P1 BRA `(.L_x_88) ;  /* 0x0000001400549947 */ /* 0x002fea0003800000 */
.L_x_87:
[----:B------:R-:W-:Y:S05]  /*5300*/  BSYNC B0 ;  /* 0x0000000000007941 */ /* 0x000fea0003800000 */
.L_x_86:
[----:B------:R2:W1:Y:S01]  /*5310*/  @P0 LDS.128 R56, [R103+UR43+0x200] ;  /* 0x0002002b67380984 */ /* 0x0004620008000c00 */
[----:B------:R-:W-:Y:S01]  /*5320*/  UIADD3 UR4, UPT, UPT, UR43, 0x48, URZ ;  /* 0x000000482b047890 */ /* 0x000fe2000fffe0ff */
[----:B------:R-:W-:Y:S02]  /*5330*/  LOP3.LUT R106, R106, 0x1, RZ, 0x3c, !PT ;  /* 0x000000016a6a7812 */ /* 0x000fe400078e3cff */
[----:B------:R2:W1:Y:S01]  /*5340*/  @P0 LDS.128 R52, [R102+0x10] ;  /* 0x0000100066340984 */ /* 0x0004620000000c00 */
[----:B------:R-:W-:Y:S01]  /*5350*/  UPRMT UR4, UR37, 0x654, UR4 ;  /* 0x0000065425047896 */ /* 0x000fe20008000004 */
[----:B------:R-:W-:Y:S01]  /*5360*/  @!PT LDS RZ, [RZ] ;  /* 0x00000000fffff984 */ /* 0x000fe20000000800 */
[----:B------:R-:W-:Y:S01]  /*5370*/  @!PT LDS RZ, [RZ] ;  /* 0x00000000fffff984 */ /* 0x000fe20000000800 */
[----:B------:R-:W-:Y:S01]  /*5380*/  @!PT LDS RZ, [RZ] ;  /* 0x00000000fffff984 */ /* 0x000fe20000000800 */
[----:B------:R-:W-:Y:S01]  /*5390*/  @!PT LDS RZ, [RZ] ;  /* 0x00000000fffff984 */ /* 0x000fe20000000800 */
[----:B------:R5:W-:Y:S06]  /*53a0*/  MEMBAR.ALL.CTA ;  /* 0x0000000000007992 */ /* 0x000bec0000008000 */
[----:B-----5:R-:W5:Y:S02]  /*53b0*/  FENCE.VIEW.ASYNC.S ;  /* 0x00000000000073c6 */ /* 0x020f640000000000 */
[----:B-----5:R-:W-:Y:S03]  /*53c0*/  SYNCS.ARRIVE.TRANS64.RED.A1T0 RZ, [UR4], RZ ;  /* 0x000000ffffff79a7 */ /* 0x020fe60008100404 */
.L_x_85:
[----:B------:R-:W-:Y:S05]  /*53d0*/  BSYNC B1 ;  /* 0x0000000000017941 */ /* 0x000fea0003800000 */
.L_x_84:
[----:B-1----:R-:W-:Y:S04]  /*53e0*/  SHF.R.U32.HI R3, RZ, 0x15, R32 ;  /* 0x00000015ff037819 */ /* 0x002fe80000011620 */
[----:B------:R-:W-:Y:S01]  /*53f0*/  LOP3.LUT P0, RZ, R3, 0x3, R104, 0x48, !PT ;  /* 0x0000000303ff7812 */ /* 0x000fe20007804868 */
[----:B------:R-:W-:Y:S01]  /*5400*/  @!UPT UIADD3 URZ, UPT, UPT, URZ, URZ, URZ ;  /* 0x000000fffffff290 */ /* 0x000fe2000fffe0ff */
[----:B----4-:R-:W-:Y:S11]  /*5410*/  @P4 BRA `(.L_x_89) ;  /* 0x0000000000084947 */ /* 0x010ff60003800000 */
[----:B------:R-:W1:Y:S02]  /*5420*/  SYNCS.PHASECHK.TRANS64.TRYWAIT P1, [R92+URZ+0x80], R7 ;  /* 0x000080075c0075a7 */ /* 0x000e6400080211ff */
[----:B-1----:R-:W-:Y:S05]  /*5430*/  @!P1 BRA `(.L_x_90) ;  /* 0x00000014001c9947 */ /* 0x002fea0003800000 */
.L_x_89:
[----:B------:R-:W-:Y:S05]  /*5440*/  @!P0 BRA `(.L_x_91) ;  /* 0x0000000000408947 */ /* 0x000fea0003800000 */
[----:B------:R-:W4:Y:S01]  /*5450*/  LDCU.64 UR8, c[0x4][0x70] ;  /* 0x01000e00ff0877ac */ /* 0x000f220008000a00 */
[----:B------:R-:W-:Y:S01]  /*5460*/  MOV R3, 0x0 ;  /* 0x0000000000037802 */ /* 0x000fe20000000f00 */
[----:B------:R-:W-:Y:S02]  /*5470*/  HFMA2 R12, -RZ, RZ, 0, 5.9604644775390625e-08 ;  /* 0x00000001ff0c7431 */ /* 0x000fe400000001ff */
[----:B------:R-:W-:Y:S02]  /*5480*/  IMAD.MOV.U32 R8, RZ, RZ, 0x192 ;  /* 0x00000192ff087424 */ /* 0x000fe400078e00ff */
[----:B------:R-:W-:Y:S01]  /*5490*/  IMAD.MOV.U32 R13, RZ, RZ, RZ ;  /* 0x000000ffff0d7224 */ /* 0x000fe200078e00ff */
[----:B------:R-:W1:Y:S01]  /*54a0*/  LDCU.64 UR6, c[0x4][0x78] ;  /* 0x01000f00ff0677ac */ /* 0x000e620008000a00 */
[----:B------:R-:W2:Y:S01]  /*54b0*/  LDC.64 R2, c[0x4][R3] ;  /* 0x0100000003027b82 */ /* 0x000ea20000000a00 */
[----:B------:R-:W5:Y:S01]  /*54c0*/  LDCU.64 UR4, c[0x4][0x10] ;  /* 0x01000200ff0477ac */ /* 0x000f620008000a00 */
[----:B----4-:R-:W-:Y:S01]  /*54d0*/  MOV R5, UR9 ;  /* 0x0000000900057c02 */ /* 0x010fe20008000f00 */
[----:B------:R-:W-:Y:S01]  /*54e0*/  IMAD.U32 R4, RZ, RZ, UR8 ;  /* 0x00000008ff047e24 */ /* 0x000fe2000f8e00ff */
[----:B-1----:R-:W-:Y:S01]  /*54f0*/  MOV R7, UR7 ;  /* 0x0000000700077c02 */ /* 0x002fe20008000f00 */
[----:B------:R-:W-:Y:S01]  /*5500*/  IMAD.U32 R6, RZ, RZ, UR6 ;  /* 0x00000006ff067e24 */ /* 0x000fe2000f8e00ff */
[----:B-----5:R-:W-:Y:S01]  /*5510*/  MOV R11, UR5 ;  /* 0x00000005000b7c02 */ /* 0x020fe20008000f00 */
[----:B------:R-:W-:Y:S02]  /*5520*/  IMAD.U32 R10, RZ, RZ, UR4 ;  /* 0x00000004ff0a7e24 */ /* 0x000fe4000f8e00ff */
[----:B------:R-:W-:Y:S07]  /*5530*/  LEPC R20, `(.L_x_91) ;  /* 0x000000001014794e */ /* 0x000fee0000000000 */
[----:B--23--:R-:W-:Y:S05]  /*5540*/  CALL.ABS.NOINC R2 ;  /* 0x0000000002007343 */ /* 0x00cfea0003c00000 */
.L_x_91:
[----:B------:R-:W-:Y:S01]  /*5550*/  LOP3.LUT P0, RZ, R101, 0x60, RZ, 0xc0, !PT ;  /* 0x0000006065ff7812 */ /* 0x000fe2000780c0ff */
[----:B------:R-:W-:Y:S05]  /*5560*/  WARPSYNC.ALL ;  /* 0x0000000000007948 */ /* 0x000fea0003800000 */
[----:B------:R-:W-:Y:S01]  /*5570*/  R2UR UR4, R32 ;  /* 0x00000000200472ca */ /* 0x000fe200000e0000 */
[----:B------:R-:W-:Y:S01]  /*5580*/  BSSY.RECONVERGENT B0, `(.L_x_92) ;  /* 0x00000a0000007945 */ /* 0x000fe20003800200 */
[-C--:B------:R-:W-:Y:S02]  /*5590*/  F2FP.F16.E5M2.UNPACK_B R50, R56.reuse ;  /* 0x00000038ff32723e */ /* 0x080fe400020004ff */
[----:B------:R-:W-:Y:S02]  /*55a0*/  F2FP.F16.E5M2.UNPACK_B R63, R56.H1 ;  /* 0x00000038ff3f723e */ /* 0x000fe400030004ff */
[-C--:B------:R-:W-:Y:S01]  /*55b0*/  F2FP.F16.E5M2.UNPACK_B R56, R57.reuse ;  /* 0x00000039ff38723e */ /* 0x080fe200020004ff */
[--C-:B------:R-:W-:Y:S01]  /*55c0*/  HADD2.F32 R48, -RZ, R50.reuse.H0_H0 ;  /* 0x20000032ff307230 */ /* 0x100fe20000004100 */
[----:B------:R-:W-:Y:S01]  /*55d0*/  F2FP.F16.E5M2.UNPACK_B R57, R57.H1 ;  /* 0x00000039ff39723e */ /* 0x000fe200030004ff */
[----:B------:R-:W-:Y:S01]  /*55e0*/  HADD2.F32 R50, -RZ, R50.H1_H1 ;  /* 0x30000032ff327230 */ /* 0x000fe20000004100 */
[-C--:B------:R-:W-:Y:S01]  /*55f0*/  F2FP.F16.E5M2.UNPACK_B R66, R52.reuse ;  /* 0x00000034ff42723e */ /* 0x080fe200020004ff */
[--C-:B------:R-:W-:Y:S01]  /*5600*/  HADD2.F32 R51, -RZ, R63.reuse.H0_H0 ;  /* 0x2000003fff337230 */ /* 0x100fe20000004100 */
[----:B------:R-:W-:Y:S01]  /*5610*/  F2FP.F16.E5M2.UNPACK_B R68, R52.H1 ;  /* 0x00000034ff44723e */ /* 0x000fe200030004ff */
[----:B-1----:R-:W-:Y:S01]  /*5620*/  LDTM.16dp32bit_t0_t15.x32 R4, tmem[UR4] ;  /* 0x00000004000479ee */ /* 0x002fe20008a80000 */
[----:B------:R-:W3:Y:S01]  /*5630*/  LDTM.16dp32bit_t16_t31.x32 R4, tmem[UR4+0x20] ;  /* 0x00002004000479ee */ /* 0x000ee20008aa0000 */
[----:B------:R-:W-:Y:S01]  /*5640*/  NOP ;  /* 0x0000000000007918 */ /* 0x000fe20000000000 */
[----:B------:R-:W-:Y:S01]  /*5650*/  R2UR UR5, R92 ;  /* 0x000000005c0572ca */ /* 0x000fe200000e0000 */
[--C-:B------:R-:W-:Y:S01]  /*5660*/  HADD2.F32 R65, -RZ, R66.reuse.H0_H0 ;  /* 0x20000042ff417230 */ /* 0x100fe20000004100 */
[----:B------:R-:W-:Y:S01]  /*5670*/  F2FP.F16.E5M2.UNPACK_B R61, R58 ;  /* 0x0000003aff3d723e */ /* 0x000fe200020004ff */
[----:B------:R-:W-:Y:S01]  /*5680*/  HADD2.F32 R67, -RZ, R66.H1_H1 ;  /* 0x30000042ff437230 */ /* 0x000fe20000004100 */
[-C--:B------:R-:W-:Y:S01]  /*5690*/  F2FP.F16.E5M2.UNPACK_B R70, R53.reuse ;  /* 0x00000035ff46723e */ /* 0x080fe200020004ff */
[----:B------:R-:W-:Y:S01]  /*56a0*/  HADD2.F32 R52, -RZ, R63.H1_H1 ;  /* 0x3000003fff347230 */ /* 0x000fe20000004100 */
[----:B------:R-:W-:Y:S01]  /*56b0*/  F2FP.F16.E5M2.UNPACK_B R72, R53.H1 ;  /* 0x00000035ff48723e */ /* 0x000fe200030004ff */
[----:B------:R-:W-:Y:S01]  /*56c0*/  HADD2.F32 R53, -RZ, R56.H0_H0 ;  /* 0x20000038ff357230 */ /* 0x000fe20000004100 */
[-C--:B------:R-:W-:Y:S01]  /*56d0*/  F2FP.F16.E5M2.UNPACK_B R74, R54.reuse ;  /* 0x00000036ff4a723e */ /* 0x080fe200020004ff */
[----:B------:R-:W-:Y:S01]  /*56e0*/  HADD2.F32 R69, -RZ, R70.H0_H0 ;  /* 0x20000046ff457230 */ /* 0x000fe20000004100 */
[----:B------:R-:W-:Y:S01]  /*56f0*/  F2FP.F16.E5M2.UNPACK_B R76, R54.H1 ;  /* 0x00000036ff4c723e */ /* 0x000fe200030004ff */
[----:B------:R-:W-:Y:S01]  /*5700*/  HADD2.F32 R54, -RZ, R56.H1_H1 ;  /* 0x30000038ff367230 */ /* 0x000fe20000004100 */
[----:B------:R-:W-:Y:S01]  /*5710*/  F2FP.F16.E5M2.UNPACK_B R60, R58.H1 ;  /* 0x0000003aff3c723e */ /* 0x000fe200030004ff */
[----:B------:R-:W-:Y:S01]  /*5720*/  UIADD3 UR5, UPT, UPT, UR5, 0xa0, URZ ;  /* 0x000000a005057890 */ /* 0x000fe2000fffe0ff */
[----:B------:R-:W-:Y:S01]  /*5730*/  HADD2.F32 R58, -RZ, R61.H1_H1 ;  /* 0x3000003dff3a7230 */ /* 0x000fe20000004100 */
[----:B------:R-:W-:Y:S01]  /*5740*/  F2FP.F16.E5M2.UNPACK_B R77, R55 ;  /* 0x00000037ff4d723e */ /* 0x000fe200020004ff */
[----:B------:R-:W-:Y:S01]  /*5750*/  HADD2.F32 R70, -RZ, R70.H1_H1 ;  /* 0x30000046ff467230 */ /* 0x000fe20000004100 */
[----:B------:R-:W-:Y:S01]  /*5760*/  UPRMT UR5, UR37, 0x654, UR5 ;  /* 0x0000065425057896 */ /* 0x000fe20008000005 */
[--C-:B------:R-:W-:Y:S01]  /*5770*/  HADD2.F32 R73, -RZ, R74.reuse.H0_H0 ;  /* 0x2000004aff497230 */ /* 0x100fe20000004100 */
[----:B------:R-:W-:Y:S01]  /*5780*/  F2FP.F16.E5M2.UNPACK_B R62, R59 ;  /* 0x0000003bff3e723e */ /* 0x000fe200020004ff */
[----:B------:R-:W-:Y:S01]  /*5790*/  HADD2.F32 R74, -RZ, R74.H1_H1 ;  /* 0x3000004aff4a7230 */ /* 0x000fe20000004100 */
[----:B------:R-:W-:Y:S01]  /*57a0*/  F2FP.F16.E5M2.UNPACK_B R78, R55.H1 ;  /* 0x00000037ff4e723e */ /* 0x000fe200030004ff */
[C---:B---3--:R-:W-:Y:S01]  /*57b0*/  FMUL R4, R47.reuse, R4 ;  /* 0x000000042f047220 */ /* 0x048fe20000400000 */
[C---:B------:R-:W-:Y:S01]  /*57c0*/  FMUL R5, R47.reuse, R5 ;  /* 0x000000052f057220 */ /* 0x040fe20000400000 */
[C---:B------:R-:W-:Y:S01]  /*57d0*/  FMUL R8, R47.reuse, R8 ;  /* 0x000000082f087220 */ /* 0x040fe20000400000 */
[----:B------:R-:W-:Y:S01]  /*57e0*/  FMUL R9, R47, R9 ;  /* 0x000000092f097220 */ /* 0x000fe20000400000 */
[----:B------:R-:W-:Y:S01]  /*57f0*/  SYNCS.ARRIVE.TRANS64.RED.A1T0 RZ, [UR5], RZ ;  /* 0x000000ffffff79a7 */ /* 0x000fe20008100405 */
[C---:B------:R-:W-:Y:S01]  /*5800*/  FFMA R4, R49.reuse, R48, R4 ;  /* 0x0000003031047223 */ /* 0x040fe20000000004 */
[----:B------:R-:W-:Y:S01]  /*5810*/  FFMA R5, R49, R50, R5 ;  /* 0x0000003231057223 */ /* 0x000fe20000000005 */
[C---:B------:R-:W-:Y:S01]  /*5820*/  FMUL R12, R47.reuse, R12 ;  /* 0x0000000c2f0c7220 */ /* 0x040fe20000400000 */
        /* <DEDUP_REMOVED lines=9> */
[----:B------:R-:W-:Y:S02]  /*58c0*/  HADD2.F32 R48, -RZ, R77.H1_H1 ;  /* 0x3000004dff307230 */ /* 0x000fe40000004100 */
[C---:B------:R-:W-:Y:S01]  /*58d0*/  FMUL R28, R47.reuse, R32 ;  /* 0x000000202f1c7220 */ /* 0x040fe20000400000 */
[C---:B------:R-:W-:Y:S01]  /*58e0*/  FMUL R29, R47.reuse, R33 ;  /* 0x000000212f1d7220 */ /* 0x040fe20000400000 */
[C---:B------:R-:W-:Y:S01]  /*58f0*/  FMUL R6, R47.reuse, R6 ;  /* 0x000000062f067220 */ /* 0x040fe20000400000 */
[C---:B------:R-:W-:Y:S01]  /*5900*/  FMUL R7, R47.reuse, R7 ;  /* 0x000000072f077220 */ /* 0x040fe20000400000 */
[--C-:B------:R-:W-:Y:S02]  /*5910*/  HADD2.F32 R55, -RZ, R57.reuse.H0_H0 ;  /* 0x20000039ff377230 */ /* 0x100fe40000004100 */
[----:B------:R-:W-:Y:S01]  /*5920*/  FMUL R10, R47, R10 ;  /* 0x0000000a2f0a7220 */ /* 0x000fe20000400000 */
[C---:B------:R-:W-:Y:S01]  /*5930*/  FFMA R6, R49.reuse, R51, R6 ;  /* 0x0000003331067223 */ /* 0x040fe20000000006 */
[----:B------:R-:W-:Y:S02]  /*5940*/  HADD2.F32 R56, -RZ, R57.H1_H1 ;  /* 0x30000039ff387230 */ /* 0x000fe40000004100 */
[C---:B------:R-:W-:Y:S01]  /*5950*/  FFMA R7, R49.reuse, R52, R7 ;  /* 0x0000003431077223 */ /* 0x040fe20000000007 */
[C---:B------:R-:W-:Y:S01]  /*5960*/  FFMA R8, R49.reuse, R53, R8 ;  /* 0x0000003531087223 */ /* 0x040fe20000000008 */
[C---:B------:R-:W-:Y:S01]  /*5970*/  FFMA R9, R49.reuse, R54, R9 ;  /* 0x0000003631097223 */ /* 0x040fe20000000009 */
[----:B------:R-:W-:Y:S02]  /*5980*/  HADD2.F32 R57, -RZ, R61.H0_H0 ;  /* 0x2000003dff397230 */ /* 0x000fe40000004100 */
[----:B------:R-:W-:Y:S01]  /*5990*/  FFMA R10, R49, R55, R10 ;  /* 0x00000037310a7223 */ /* 0x000fe2000000000a */
[----:B------:R-:W-:Y:S01]  /*59a0*/  F2FP.SATFINITE.E5M2.F32.PACK_AB_MERGE_C R92, R7, R6, RZ ;  /* 0x00000006075c723e */ /* 0x000fe200048060ff */
[----:B------:R-:W-:Y:S02]  /*59b0*/  HADD2.F32 R61, -RZ, R62.H0_H0 ;  /* 0x2000003eff3d7230 */ /* 0x000fe40000004100 */
[----:B------:R-:W-:Y:S01]  /*59c0*/  FMUL R11, R47, R11 ;  /* 0x0000000b2f0b7220 */ /* 0x000fe20000400000 */
[----:B------:R-:W-:Y:S01]  /*59d0*/  F2FP.F16.E5M2.UNPACK_B R64, R59.H1 ;  /* 0x0000003bff40723e */ /* 0x000fe200030004ff */
[----:B------:R-:W-:Y:S01]  /*59e0*/  HADD2.F32 R59, -RZ, R60.H0_H0 ;  /* 0x2000003cff3b7230 */ /* 0x000fe20000004100 */
[----:B------:R-:W-:Y:S01]  /*59f0*/  F2FP.SATFINITE.E5M2.F32.PACK_AB_MERGE_C R92, R5, R4, R92 ;  /* 0x00000004055c723e */ /* 0x000fe2000480605c */
[C---:B------:R-:W-:Y:S01]  /*5a00*/  FFMA R11, R49.reuse, R56, R11 ;  /* 0x00000038310b7223 */ /* 0x040fe2000000000b */
[C---:B------:R-:W-:Y:S01]  /*5a10*/  FFMA R12, R49.reuse, R57, R12 ;  /* 0x00000039310c7223 */ /* 0x040fe2000000000c */
[----:B------:R-:W-:Y:S01]  /*5a20*/  FFMA R13, R49, R58, R13 ;  /* 0x0000003a310d7223 */ /* 0x000fe2000000000d */
[----:B------:R-:W-:Y:S02]  /*5a30*/  HADD2.F32 R62, -RZ, R62.H1_H1 ;  /* 0x3000003eff3e7230 */ /* 0x000fe40000004100 */
[----:B------:R-:W-:Y:S01]  /*5a40*/  FMUL R14, R47, R14 ;  /* 0x0000000e2f0e7220 */ /* 0x000fe20000400000 */
[----:B------:R-:W-:Y:S01]  /*5a50*/  HADD2.F32 R60, -RZ, R60.H1_H1 ;  /* 0x3000003cff3c7230 */ /* 0x000fe20000004100 */
[----:B------:R-:W-:Y:S01]  /*5a60*/  F2FP.SATFINITE.E5M2.F32.PACK_AB_MERGE_C R93, R11, R10, RZ ;  /* 0x0000000a0b5d723e */ /* 0x000fe200048060ff */
[----:B------:R-:W-:Y:S02]  /*5a70*/  HADD2.F32 R51, -RZ, R77.H0_H0 ;  /* 0x2000004dff337230 */ /* 0x000fe40000004100 */
[----:B------:R-:W-:Y:S01]  /*5a80*/  FFMA R14, R49, R59, R14 ;  /* 0x0000003b310e7223 */ /* 0x000fe2000000000e */
[----:B------:R-:W-:Y:S01]  /*5a90*/  FMUL R15, R47, R15 ;  /* 0x0000000f2f0f7220 */ /* 0x000fe20000400000 */
[--C-:B------:R-:W-:Y:S01]  /*5aa0*/  HADD2.F32 R63, -RZ, R64.reuse.H0_H0 ;  /* 0x20000040ff3f7230 */ /* 0x100fe20000004100 */
[----:B------:R-:W-:Y:S01]  /*5ab0*/  F2FP.SATFINITE.E5M2.F32.PACK_AB_MERGE_C R93, R9, R8, R93 ;  /* 0x00000008095d723e */ /* 0x000fe2000480605d */
[----:B------:R-:W-:Y:S02]  /*5ac0*/  HADD2.F32 R64, -RZ, R64.H1_H1 ;  /* 0x30000040ff407230 */ /* 0x000fe40000004100 */
[C---:B------:R-:W-:Y:S01]  /*5ad0*/  FFMA R15, R49.reuse, R60, R15 ;  /* 0x0000003c310f7223 */ /* 0x040fe2000000000f */
[C---:B------:R-:W-:Y:S01]  /*5ae0*/  FFMA R16, R49.reuse, R61, R16 ;  /* 0x0000003d31107223 */ /* 0x040fe20000000010 */
[----:B------:R-:W-:Y:S01]  /*5af0*/  FFMA R17, R49, R62, R17 ;  /* 0x0000003e31117223 */ /* 0x000fe20000000011 */
[C---:B------:R-:W-:Y:S01]  /*5b00*/  FMUL R18, R47.reuse, R18 ;  /* 0x000000122f127220 */ /* 0x040fe20000400000 */
[C---:B------:R-:W-:Y:S01]  /*5b10*/  FMUL R19, R47.reuse, R19 ;  /* 0x000000132f137220 */ /* 0x040fe20000400000 */
[--C-:B------:R-:W-:Y:S02]  /*5b20*/  HADD2.F32 R66, -RZ, R68.reuse.H0_H0 ;  /* 0x20000044ff427230 */ /* 0x100fe40000004100 */
[----:B------:R-:W-:Y:S01]  /*5b30*/  FMUL R3, R47, R22 ;  /* 0x000000162f037220 */ /* 0x000fe20000400000 */
[C---:B------:R-:W-:Y:S01]  /*5b40*/  FFMA R18, R49.reuse, R63, R18 ;  /* 0x0000003f31127223 */ /* 0x040fe20000000012 */
[----:B------:R-:W-:Y:S02]  /*5b50*/  HADD2.F32 R68, -RZ, R68.H1_H1 ;  /* 0x30000044ff447230 */ /* 0x000fe40000004100 */
[----:B------:R-:W-:Y:S01]  /*5b60*/  FFMA R19, R49, R64, R19 ;  /* 0x0000004031137223 */ /* 0x000fe20000000013 */
[----:B------:R-:W-:Y:S01]  /*5b70*/  FMUL R23, R47, R23 ;  /* 0x000000172f177220 */ /* 0x000fe20000400000 */
[C---:B------:R-:W-:Y:S01]  /*5b80*/  FFMA R0, R49.reuse, R65, R0 ;  /* 0x0000004131007223 */ /* 0x040fe20000000000 */
[C---:B------:R-:W-:Y:S01]  /*5b90*/  FFMA R2, R49.reuse, R67, R2 ;  /* 0x0000004331027223 */ /* 0x040fe20000000002 */
[--C-:B------:R-:W-:Y:S02]  /*5ba0*/  HADD2.F32 R71, -RZ, R72.reuse.H0_H0 ;  /* 0x20000048ff477230 */ /* 0x100fe40000004100 */
[----:B------:R-:W-:Y:S01]  /*5bb0*/  FFMA R3, R49, R66, R3 ;  /* 0x0000004231037223 */ /* 0x000fe20000000003 */
[----:B------:R-:W-:Y:S02]  /*5bc0*/  HADD2.F32 R72, -RZ, R72.H1_H1 ;  /* 0x30000048ff487230 */ /* 0x000fe40000004100 */
[----:B------:R-:W-:Y:S01]  /*5bd0*/  FMUL R22, R47, R26 ;  /* 0x0000001a2f167220 */ /* 0x000fe20000400000 */
        /* <DEDUP_REMOVED lines=18> */
[----:B------:R-:W-:Y:S01]  /*5d00*/  F2FP.SATFINITE.E5M2.F32.PACK_AB_MERGE_C R94, R15, R14, RZ ;  /* 0x0000000e0f5e723e */ /* 0x000fe200048060ff */
[----:B------:R-:W-:Y:S01]  /*5d10*/  FFMA R28, R49, R51, R28 ;  /* 0x00000033311c7223 */ /* 0x000fe2000000001c */
[----:B------:R-:W-:Y:S01]  /*5d20*/  F2FP.SATFINITE.E5M2.F32.PACK_AB_MERGE_C R95, R19, R18, RZ ;  /* 0x00000012135f723e */ /* 0x000fe200048060ff */
[C---:B------:R-:W-:Y:S01]  /*5d30*/  FFMA R29, R49.reuse, R48, R29 ;  /* 0x00000030311d7223 */ /* 0x040fe2000000001d */
[C---:B------:R-:W-:Y:S01]  /*5d40*/  FFMA R30, R49.reuse, R77, R30 ;  /* 0x0000004d311e7223 */ /* 0x040fe2000000001e */
[----:B------:R-:W-:Y:S01]  /*5d50*/  FFMA R35, R49, R50, R35 ;  /* 0x0000003231237223 */ /* 0x000fe20000000023 */
[----:B------:R-:W-:Y:S02]  /*5d60*/  F2FP.SATFINITE.E5M2.F32.PACK_AB_MERGE_C R94, R13, R12, R94 ;  /* 0x0000000c0d5e723e */ /* 0x000fe4000480605e */
[----:B------:R-:W-:Y:S02]  /*5d70*/  F2FP.SATFINITE.E5M2.F32.PACK_AB_MERGE_C R95, R17, R16, R95 ;  /* 0x00000010115f723e */ /* 0x000fe4000480605f */
[----:B------:R-:W-:Y:S02]  /*5d80*/  F2FP.SATFINITE.E5M2.F32.PACK_AB_MERGE_C R113, R23, R3, RZ ;  /* 0x000000031771723e */ /* 0x000fe400048060ff */
[----:B------:R-:W-:Y:S01]  /*5d90*/  F2FP.SATFINITE.E5M2.F32.PACK_AB_MERGE_C R114, R27, R22, RZ ;  /* 0x000000161b72723e */ /* 0x000fe200048060ff */
[----:B------:R1:W-:Y:S01]  /*5da0*/  STS.128 [R103+UR43+0x1200], R92 ;  /* 0x0012005c67007988 */ /* 0x0003e20008000c2b */
[----:B------:R-:W-:Y:S02]  /*5db0*/  F2FP.SATFINITE.E5M2.F32.PACK_AB_MERGE_C R116, R31, R26, RZ ;  /* 0x0000001a1f74723e */ /* 0x000fe400048060ff */
[----:B------:R-:W-:Y:S02]  /*5dc0*/  F2FP.SATFINITE.E5M2.F32.PACK_AB_MERGE_C R117, R35, R30, RZ ;  /* 0x0000001e2375723e */ /* 0x000fe400048060ff */
[----:B------:R-:W-:Y:S02]  /*5dd0*/  F2FP.SATFINITE.E5M2.F32.PACK_AB_MERGE_C R112, R2, R0, R113 ;  /* 0x000000000270723e */ /* 0x000fe40004806071 */
[----:B------:R-:W-:Y:S02]  /*5de0*/  F2FP.SATFINITE.E5M2.F32.PACK_AB_MERGE_C R113, R21, R20, R114 ;  /* 0x000000141571723e */ /* 0x000fe40004806072 */
[----:B------:R-:W-:Y:S02]  /*5df0*/  F2FP.SATFINITE.E5M2.F32.PACK_AB_MERGE_C R114, R25, R24, R116 ;  /* 0x000000181972723e */ /* 0x000fe40004806074 */
[----:B------:R-:W-:Y:S02]  /*5e00*/  F2FP.SATFINITE.E5M2.F32.PACK_AB_MERGE_C R115, R29, R28, R117 ;  /* 0x0000001c1d73723e */ /* 0x000fe40004806075 */
[----:B------:R-:W-:Y:S03]  /*5e10*/  IADD3 R116, PT, PT, R44, 0x1, RZ ;  /* 0x000000012c747810 */ /* 0x000fe60007ffe0ff */
[----:B------:R1:W-:Y:S01]  /*5e20*/  STS.128 [R102+0x1010], R112 ;  /* 0x0010107066007388 */ /* 0x0003e20000000c00 */
[----:B------:R-:W-:Y:S01]  /*5e30*/  @!PT LDS RZ, [RZ] ;  /* 0x00000000fffff984 */ /* 0x000fe20000000800 */
[----:B------:R-:W-:Y:S01]  /*5e40*/  @!PT LDS RZ, [RZ] ;  /* 0x00000000fffff984 */ /* 0x000fe20000000800 */
[----:B------:R-:W-:Y:S01]  /*5e50*/  @!PT LDS RZ, [RZ] ;  /* 0x00000000fffff984 */ /* 0x000fe20000000800 */
[----:B------:R-:W-:Y:S01]  /*5e60*/  @!PT LDS RZ, [RZ] ;  /* 0x00000000fffff984 */ /* 0x000fe20000000800 */
[----:B------:R3:W-:Y:S07]  /*5e70*/  MEMBAR.ALL.CTA ;  /* 0x0000000000007992 */ /* 0x0007ee0000008000 */
[----:B---3--:R-:W3:Y:S02]  /*5e80*/  FENCE.VIEW.ASYNC.S ;  /* 0x00000000000073c6 */ /* 0x008ee40000000000 */
[----:B---3--:R-:W-:Y:S06]  /*5e90*/  BAR.SYNC.DEFER_BLOCKING 0x1, 0x80 ;  /* 0x0042000000007b1d */ /* 0x008fec0000010000 */
[----:B------:R-:W-:Y:S05]  /*5ea0*/  @P0 BRA `(.L_x_93) ;  /* 0x0000000000340947 */ /* 0x000fea0003800000 */
[----:B------:R-:W-:Y:S01]  /*5eb0*/  UIADD3 UR12, UPT, UPT, UR43, 0x1200, URZ ;  /* 0x000012002b0c7890 */ /* 0x000fe2000fffe0ff */
[----:B------:R-:W-:Y:S01]  /*5ec0*/  R2UR UR9, R91 ;  /* 0x000000005b0972ca */ /* 0x000fe200000e0000 */
[----:B------:R-:W-:Y:S01]  /*5ed0*/  UIADD3 UR10, UP0, UPT, UR46, 0x680, URZ ;  /* 0x000006802e0a7890 */ /* 0x000fe2000ff1e0ff */
[----:B------:R-:W-:Y:S01]  /*5ee0*/  R2UR UR8, R97 ;  /* 0x00000000610872ca */ /* 0x000fe200000e0000 */
[----:B------:R-:W-:Y:S02]  /*5ef0*/  UMOV UR7, UR36 ;  /* 0x0000002400077c82 */ /* 0x000fe40008000000 */
[----:B------:R-:W-:Y:S01]  /*5f00*/  IMAD.U32 R109, RZ, RZ, UR12 ;  /* 0x0000000cff6d7e24 */ /* 0x000fe2000f8e00ff */
[----:B------:R-:W-:Y:S04]  /*5f10*/  UIADD3.X UR11, UPT, UPT, URZ, UR47, URZ, UP0, !UPT ;  /* 0x0000002fff0b7290 */ /* 0x000fe800087fe4ff */
[----:B------:R-:W-:Y:S03]  /*5f20*/  R2UR UR4, R109 ;  /* 0x000000006d0472ca */ /* 0x000fe600000e0000 */
[----:B------:R-:W-:Y:S02]  /*5f30*/  USHF.L.U32 UR5, UR9, 0x6, URZ ;  /* 0x0000000609057899 */ /* 0x000fe400080006ff */
[----:B------:R-:W-:Y:S09]  /*5f40*/  USHF.L.U32 UR6, UR8, 0x6, URZ ;  /* 0x0000000608067899 */ /* 0x000ff200080006ff */
[----:B------:R3:W-:Y:S01]  /*5f50*/  UTMASTG.3D [UR4], [UR10] ;  /* 0x000000040a0073b5 */ /* 0x0007e20008010000 */
[----:B------:R0:W-:Y:S01]  /*5f60*/  UTMACMDFLUSH ;  /* 0x00000000000079b7 */ /* 0x0001e20000000000 */
[----:B---3--:R-:W-:Y:S04]  /*5f70*/  DEPBAR.LE SB0, 0x0 ;  /* 0x000080000000791a */ /* 0x008fe80000000000 */
.L_x_93:
[----:B------:R-:W-:Y:S05]  /*5f80*/  BSYNC.RECONVERGENT B0 ;  /* 0x0000000000007941 */ /* 0x000fea0003800200 */
.L_x_92:
[----:B------:R-:W-:Y:S01]  /*5f90*/  BAR.SYNC.DEFER_BLOCKING 0x1, 0x80 ;  /* 0x0042000000007b1d */ /* 0x000fe20000010000 */
[----:B------:R-:W-:Y:S01]  /*5fa0*/  ISETP.NE.AND P2, PT, R110, RZ, PT ;  /* 0x000000ff6e00720c */ /* 0x000fe20003f45270 */
[----:B------:R-:W-:Y:S01]  /*5fb0*/  IMAD.IADD R91, R43, 0x1, R79 ;  /* 0x000000012b5b7824 */ /* 0x000fe200078e024f */
[----:B------:R-:W-:Y:S01]  /*5fc0*/  ISETP.NE.AND P0, PT, R111, 0x2, PT ;  /* 0x000000026f00780c */ /* 0x000fe20003f05270 */
[----:B------:R-:W-:Y:S01]  /*5fd0*/  IMAD.IADD R97, R45, 0x1, R90 ;  /* 0x000000012d617824 */ /* 0x000fe200078e025a */
[----:B------:R-:W-:Y:S02]  /*5fe0*/  ISETP.NE.AND P1, PT, R116, 0x4, PT ;  /* 0x000000047400780c */ /* 0x000fe40003f25270 */
[----:B------:R-:W-:Y:S02]  /*5ff0*/  SEL R0, RZ, 0x1, P0 ;  /* 0x00000001ff007807 */ /* 0x000fe40000000000 */
[----:B------:R-:W-:Y:S02]  /*6000*/  SEL R3, RZ, 0x1, P1 ;  /* 0x00000001ff037807 */ /* 0x000fe40000800000 */
[----:B------:R-:W-:Y:S02]  /*6010*/  LOP3.LUT R107, R107, R0, RZ, 0x3c, !PT ;  /* 0x000000006b6b7212 */ /* 0x000fe400078e3cff */
[----:B------:R-:W-:Y:S02]  /*6020*/  LOP3.LUT R108, R108, R3, RZ, 0x3c, !PT ;  /* 0x000000036c6c7212 */ /* 0x000fe400078e3cff */
[----:B------:R-:W-:Y:S02]  /*6030*/  @P2 R2UR UR36, R105 ;  /* 0x00000000692422ca */ /* 0x000fe400000e0000 */
[----:B------:R-:W-:Y:S02]  /*6040*/  SEL R111, R111, RZ, P0 ;  /* 0x000000ff6f6f7207 */ /* 0x000fe40000000000 */
[----:B------:R-:W-:Y:S01]  /*6050*/  SEL R44, R116, RZ, P1 ;  /* 0x000000ff742c7207 */ /* 0x000fe20000800000 */
[----:B------:R-:W-:Y:S10]  /*6060*/  @P2 BRA `(.L_x_94) ;  /* 0xffffffe400842947 */ /* 0x000ff4000383ffff */
[----:B------:R-:W-:Y:S05]  /*6070*/  EXIT ;  /* 0x000000000000794d */ /* 0x000fea0003800000 */
.L_x_19:
[----:B--2---:R2:W1:Y:S02]  /*6080*/  SYNCS.PHASECHK.TRANS64.TRYWAIT P0, [R3+URZ+0xd0], R2 ;  /* 0x0000d002030075a7 */ /* 0x00446400080011ff */
[----:B-1----:R-:W-:Y:S05]  /*6090*/  @!P0 NANOSLEEP.SYNCS 0x989680 ;  /* 0x009896800000895d */ /* 0x002fea0003900000 */
[----:B------:R-:W1:Y:S02]  /*60a0*/  @!P0 SYNCS.PHASECHK.TRANS64 P0, [R3+URZ+0xd0], R2 ;  /* 0x0000d002030085a7 */ /* 0x000e6400080010ff */
[----:B-1----:R-:W-:Y:S05]  /*60b0*/  @!P0 BRA `(.L_x_19) ;  /* 0xfffffffc00f08947 */ /* 0x002fea000383ffff */
[----:B------:R-:W-:Y:S05]  /*60c0*/  BRA `(.L_x_95) ;  /* 0xffffffb4002c7947 */ /* 0x000fea000383ffff */
.L_x_22:
[----:B-1----:R-:W-:-:S07]  /*60d0*/  MOV R2, UR33 ;  /* 0x0000002100027c02 */ /* 0x002fce0008000f00 */
.L_x_96:
[----:B-1----:R1:W2:Y:S02]  /*60e0*/  SYNCS.PHASECHK.TRANS64.TRYWAIT P0, [R2+URZ+0x20], R5 ;  /* 0x00002005020075a7 */ /* 0x0022a400080011ff */
[----:B--2---:R-:W-:Y:S05]  /*60f0*/  @!P0 NANOSLEEP.SYNCS 0x989680 ;  /* 0x009896800000895d */ /* 0x004fea0003900000 */
[----:B------:R-:W2:Y:S02]  /*6100*/  @!P0 SYNCS.PHASECHK.TRANS64 P0, [R2+URZ+0x20], R5 ;  /* 0x00002005020085a7 */ /* 0x000ea400080010ff */
[----:B--2---:R-:W-:Y:S05]  /*6110*/  @!P0 BRA `(.L_x_96) ;  /* 0xfffffffc00f08947 */ /* 0x004fea000383ffff */
[----:B------:R-:W-:Y:S05]  /*6120*/  BRA `(.L_x_21) ;  /* 0xffffffb4007c7947 */ /* 0x000fea000383ffff */
.L_x_28:
[----:B-1----:R-:W-:-:S07]  /*6130*/  MOV R2, UR17 ;  /* 0x0000001100027c02 */ /* 0x002fce0008000f00 */
.L_x_97:
[----:B-1----:R1:W2:Y:S02]  /*6140*/  SYNCS.PHASECHK.TRANS64.TRYWAIT P0, [R2+URZ+0x20], R5 ;  /* 0x00002005020075a7 */ /* 0x0022a400080011ff */
[----:B--2---:R-:W-:Y:S05]  /*6150*/  @!P0 NANOSLEEP.SYNCS 0x989680 ;  /* 0x009896800000895d */ /* 0x004fea0003900000 */
[----:B------:R-:W2:Y:S02]  /*6160*/  @!P0 SYNCS.PHASECHK.TRANS64 P0, [R2+URZ+0x20], R5 ;  /* 0x00002005020085a7 */ /* 0x000ea400080010ff */
[----:B--2---:R-:W-:Y:S05]  /*6170*/  @!P0 BRA `(.L_x_97) ;  /* 0xfffffffc00f08947 */ /* 0x004fea000383ffff */
[----:B------:R-:W-:Y:S05]  /*6180*/  BRA `(.L_x_27) ;  /* 0xffffffb800207947 */ /* 0x000fea000383ffff */
.L_x_32:
[----:B-1----:R1:W2:Y:S02]  /*6190*/  SYNCS.PHASECHK.TRANS64.TRYWAIT P0, [R2+URZ+0x60], R3 ;  /* 0x00006003020075a7 */ /* 0x0022a400080011ff */
[----:B--2---:R-:W-:Y:S05]  /*61a0*/  @!P0 NANOSLEEP.SYNCS 0x989680 ;  /* 0x009896800000895d */ /* 0x004fea0003900000 */
[----:B------:R-:W2:Y:S02]  /*61b0*/  @!P0 SYNCS.PHASECHK.TRANS64 P0, [R2+URZ+0x60], R3 ;  /* 0x00006003020085a7 */ /* 0x000ea400080010ff */
[----:B--2---:R-:W-:Y:S05]  /*61c0*/  @!P0 BRA `(.L_x_32) ;  /* 0xfffffffc00f08947 */ /* 0x004fea000383ffff */
[----:B------:R-:W-:Y:S05]  /*61d0*/  BRA `(.L_x_98) ;  /* 0xffffffb800ac7947 */ /* 0x000fea000383ffff */
.L_x_36:
[----:B----4-:R-:W-:-:S07]  /*61e0*/  MOV R0, UR5 ;  /* 0x0000000500007c02 */ /* 0x010fce0008000f00 */
.L_x_99:
[----:B-1----:R1:W2:Y:S02]  /*61f0*/  SYNCS.PHASECHK.TRANS64.TRYWAIT P0, [R0+URZ], R3 ;  /* 0x00000003000075a7 */ /* 0x0022a400080011ff */
[----:B--2---:R-:W-:Y:S05]  /*6200*/  @!P0 NANOSLEEP.SYNCS 0x989680 ;  /* 0x009896800000895d */ /* 0x004fea0003900000 */
[----:B------:R-:W2:Y:S02]  /*6210*/  @!P0 SYNCS.PHASECHK.TRANS64 P0, [R0+URZ], R3 ;  /* 0x00000003000085a7 */ /* 0x000ea400080010ff */
[----:B--2---:R-:W-:Y:S05]  /*6220*/  @!P0 BRA `(.L_x_99) ;  /* 0xfffffffc00f08947 */ /* 0x004fea000383ffff */
[----:B------:R-:W-:Y:S05]  /*6230*/  BRA `(.L_x_100) ;  /* 0xffffffc0001c7947 */ /* 0x000fea000383ffff */
.L_x_37:
[----:B----4-:R-:W-:-:S07]  /*6240*/  MOV R0, UR5 ;  /* 0x0000000500007c02 */ /* 0x010fce0008000f00 */
.L_x_101:
[----:B-1----:R1:W2:Y:S02]  /*6250*/  SYNCS.PHASECHK.TRANS64.TRYWAIT P0, [R0+URZ], R3 ;  /* 0x00000003000075a7 */ /* 0x0022a400080011ff */
[----:B--2---:R-:W-:Y:S05]  /*6260*/  @!P0 NANOSLEEP.SYNCS 0x989680 ;  /* 0x009896800000895d */ /* 0x004fea0003900000 */
[----:B------:R-:W2:Y:S02]  /*6270*/  @!P0 SYNCS.PHASECHK.TRANS64 P0, [R0+URZ], R3 ;  /* 0x00000003000085a7 */ /* 0x000ea400080010ff */
[----:B--2---:R-:W-:Y:S05]  /*6280*/  @!P0 BRA `(.L_x_101) ;  /* 0xfffffffc00f08947 */ /* 0x004fea000383ffff */
[----:B------:R-:W-:Y:S05]  /*6290*/  BRA `(.L_x_102) ;  /* 0xffffffc000287947 */ /* 0x000fea000383ffff */
.L_x_38:
[----:B----4-:R-:W-:-:S07]  /*62a0*/  MOV R0, UR5 ;  /* 0x0000000500007c02 */ /* 0x010fce0008000f00 */
.L_x_103:
[----:B-1----:R1:W2:Y:S02]  /*62b0*/  SYNCS.PHASECHK.TRANS64.TRYWAIT P0, [R0+URZ], R3 ;  /* 0x00000003000075a7 */ /* 0x0022a400080011ff */
[----:B--2---:R-:W-:Y:S05]  /*62c0*/  @!P0 NANOSLEEP.SYNCS 0x989680 ;  /* 0x009896800000895d */ /* 0x004fea0003900000 */
[----:B------:R-:W2:Y:S02]  /*62d0*/  @!P0 SYNCS.PHASECHK.TRANS64 P0, [R0+URZ], R3 ;  /* 0x00000003000085a7 */ /* 0x000ea400080010ff */
[----:B--2---:R-:W-:Y:S05]  /*62e0*/  @!P0 BRA `(.L_x_103) ;  /* 0xfffffffc00f08947 */ /* 0x004fea000383ffff */
[----:B------:R-:W-:Y:S05]  /*62f0*/  BRA `(.L_x_104) ;  /* 0xffffffc000347947 */ /* 0x000fea000383ffff */
.L_x_41:
[----:B-1----:R1:W2:Y:S02]  /*6300*/  SYNCS.PHASECHK.TRANS64.TRYWAIT P0, [R0+URZ+0xc0], R5 ;  /* 0x0000c005000075a7 */ /* 0x0022a400080011ff */
[----:B--2---:R-:W-:Y:S05]  /*6310*/  @!P0 NANOSLEEP.SYNCS 0x989680 ;  /* 0x009896800000895d */ /* 0x004fea0003900000 */
[----:B------:R-:W2:Y:S02]  /*6320*/  @!P0 SYNCS.PHASECHK.TRANS64 P0, [R0+URZ+0xc0], R5 ;  /* 0x0000c005000085a7 */ /* 0x000ea400080010ff */
[----:B--2---:R-:W-:Y:S05]  /*6330*/  @!P0 BRA `(.L_x_41) ;  /* 0xfffffffc00f08947 */ /* 0x004fea000383ffff */
[----:B------:R-:W-:Y:S05]  /*6340*/  BRA `(.L_x_105) ;  /* 0xffffffc000907947 */ /* 0x000fea000383ffff */
.L_x_42:
[----:B------:R-:W-:-:S07]  /*6350*/  MOV R0, UR5 ;  /* 0x0000000500007c02 */ /* 0x000fce0008000f00 */
.L_x_106:
[----:B-1----:R1:W2:Y:S02]  /*6360*/  SYNCS.PHASECHK.TRANS64.TRYWAIT P0, [R0+URZ+0x70], R5 ;  /* 0x00007005000075a7 */ /* 0x0022a400080011ff */
[----:B--2---:R-:W-:Y:S05]  /*6370*/  @!P0 NANOSLEEP.SYNCS 0x989680 ;  /* 0x009896800000895d */ /* 0x004fea0003900000 */
[----:B------:R-:W2:Y:S02]  /*6380*/  @!P0 SYNCS.PHASECHK.TRANS64 P0, [R0+URZ+0x70], R5 ;  /* 0x00007005000085a7 */ /* 0x000ea400080010ff */
[----:B--2---:R-:W-:Y:S05]  /*6390*/  @!P0 BRA `(.L_x_106) ;  /* 0xfffffffc00f08947 */ /* 0x004fea000383ffff */
[----:B------:R-:W-:Y:S05]  /*63a0*/  BRA `(.L_x_107) ;  /* 0xffffffc000a07947 */ /* 0x000fea000383ffff */
.L_x_43:
[----:B-1----:R1:W2:Y:S02]  /*63b0*/  SYNCS.PHASECHK.TRANS64.TRYWAIT P1, [R0+URZ+0x60], R5 ;  /* 0x00006005000075a7 */ /* 0x0022a400080211ff */
[----:B--2---:R-:W-:Y:S05]  /*63c0*/  @!P1 NANOSLEEP.SYNCS 0x989680 ;  /* 0x009896800000995d */ /* 0x004fea0003900000 */
[----:B------:R-:W2:Y:S02]  /*63d0*/  @!P1 SYNCS.PHASECHK.TRANS64 P1, [R0+URZ+0x60], R5 ;  /* 0x00006005000095a7 */ /* 0x000ea400080210ff */
[----:B--2---:R-:W-:Y:S05]  /*63e0*/  @!P1 BRA `(.L_x_43) ;  /* 0xfffffffc00f09947 */ /* 0x004fea000383ffff */
[----:B------:R-:W-:Y:S05]  /*63f0*/  BRA `(.L_x_108) ;  /* 0xffffffc000d07947 */ /* 0x000fea000383ffff */
.L_x_46:
[----:B------:R-:W-:-:S07]  /*6400*/  MOV R0, UR5 ;  /* 0x0000000500007c02 */ /* 0x000fce0008000f00 */
.L_x_109:
[----:B-1----:R1:W2:Y:S02]  /*6410*/  SYNCS.PHASECHK.TRANS64.TRYWAIT P0, [R0+URZ+0x70], R3 ;  /* 0x00007003000075a7 */ /* 0x0022a400080011ff */
[----:B--2---:R-:W-:Y:S05]  /*6420*/  @!P0 NANOSLEEP.SYNCS 0x989680 ;  /* 0x009896800000895d */ /* 0x004fea0003900000 */
[----:B------:R-:W2:Y:S02]  /*6430*/  @!P0 SYNCS.PHASECHK.TRANS64 P0, [R0+URZ+0x70], R3 ;  /* 0x00007003000085a7 */ /* 0x000ea400080010ff */
[----:B--2---:R-:W-:Y:S05]  /*6440*/  @!P0 BRA `(.L_x_109) ;  /* 0xfffffffc00f08947 */ /* 0x004fea000383ffff */
[----:B------:R-:W-:Y:S05]  /*6450*/  BRA `(.L_x_45) ;  /* 0xffffffc400247947 */ /* 0x000fea000383ffff */
.L_x_53:
[----:B-1----:R1:W2:Y:S02]  /*6460*/  SYNCS.PHASECHK.TRANS64.TRYWAIT P1, [R0+URZ+0x60], R5 ;  /* 0x00006005000075a7 */ /* 0x0022a400080211ff */
[----:B--2---:R-:W-:Y:S05]  /*6470*/  @!P1 NANOSLEEP.SYNCS 0x989680 ;  /* 0x009896800000995d */ /* 0x004fea0003900000 */
[----:B------:R-:W2:Y:S02]  /*6480*/  @!P1 SYNCS.PHASECHK.TRANS64 P1, [R0+URZ+0x60], R5 ;  /* 0x00006005000095a7 */ /* 0x000ea400080210ff */
[----:B--2---:R-:W-:Y:S05]  /*6490*/  @!P1 BRA `(.L_x_53) ;  /* 0xfffffffc00f09947 */ /* 0x004fea000383ffff */
[----:B------:R-:W-:Y:S05]  /*64a0*/  BRA `(.L_x_110) ;  /* 0xffffffc800847947 */ /* 0x000fea000383ffff */
.L_x_54:
[----:B------:R-:W-:-:S07]  /*64b0*/  MOV R3, UR8 ;  /* 0x0000000800037c02 */ /* 0x000fce0008000f00 */
.L_x_111:
[----:B-1----:R1:W2:Y:S02]  /*64c0*/  SYNCS.PHASECHK.TRANS64.TRYWAIT P0, [R3+URZ+0xa0], R0 ;  /* 0x0000a000030075a7 */ /* 0x0022a400080011ff */
[----:B--2---:R-:W-:Y:S05]  /*64d0*/  @!P0 NANOSLEEP.SYNCS 0x989680 ;  /* 0x009896800000895d */ /* 0x004fea0003900000 */
[----:B------:R-:W2:Y:S02]  /*64e0*/  @!P0 SYNCS.PHASECHK.TRANS64 P0, [R3+URZ+0xa0], R0 ;  /* 0x0000a000030085a7 */ /* 0x000ea400080010ff */
[----:B--2---:R-:W-:Y:S05]  /*64f0*/  @!P0 BRA `(.L_x_111) ;  /* 0xfffffffc00f08947 */ /* 0x004fea000383ffff */
[----:B------:R-:W-:Y:S05]  /*6500*/  BRA `(.L_x_112) ;  /* 0xffffffc800d47947 */ /* 0x000fea000383ffff */
.L_x_57:
[----:B------:R-:W-:Y:S07]  /*6510*/  MOV R0, UR7 ;  /* 0x0000000700007c02 */ /* 0x000fee0008000f00 */
.L_x_113:
[----:B-1----:R1:W2:Y:S02]  /*6520*/  SYNCS.PHASECHK.TRANS64.TRYWAIT P0, [R0+URZ], R3 ;  /* 0x00000003000075a7 */ /* 0x0022a400080011ff */
[----:B--2---:R-:W-:Y:S05]  /*6530*/  @!P0 NANOSLEEP.SYNCS 0x989680 ;  /* 0x009896800000895d */ /* 0x004fea0003900000 */
[----:B------:R-:W2:Y:S02]  /*6540*/  @!P0 SYNCS.PHASECHK.TRANS64 P0, [R0+URZ], R3 ;  /* 0x00000003000085a7 */ /* 0x000ea400080010ff */
[----:B--2---:R-:W-:Y:S05]  /*6550*/  @!P0 BRA `(.L_x_113) ;  /* 0xfffffffc00f08947 */ /* 0x004fea000383ffff */
[----:B------:R-:W-:Y:S05]  /*6560*/  BRA `(.L_x_56) ;  /* 0xffffffc800f07947 */ /* 0x000fea000383ffff */
.L_x_60:
[----:B------:R-:W-:-:S07]  /*6570*/  MOV R0, UR5 ;  /* 0x0000000500007c02 */ /* 0x000fce0008000f00 */
.L_x_114:
[----:B--2---:R2:W3:Y:S02]  /*6580*/  SYNCS.PHASECHK.TRANS64.TRYWAIT P0, [R0+URZ], R3 ;  /* 0x00000003000075a7 */ /* 0x0044e400080011ff */
[----:B---3--:R-:W-:Y:S05]  /*6590*/  @!P0 NANOSLEEP.SYNCS 0x989680 ;  /* 0x009896800000895d */ /* 0x008fea0003900000 */
[----:B------:R-:W3:Y:S02]  /*65a0*/  @!P0 SYNCS.PHASECHK.TRANS64 P0, [R0+URZ], R3 ;  /* 0x00000003000085a7 */ /* 0x000ee400080010ff */
[----:B---3--:R-:W-:Y:S05]  /*65b0*/  @!P0 BRA `(.L_x_114) ;  /* 0xfffffffc00f08947 */ /* 0x008fea000383ffff */
[----:B------:R-:W-:Y:S05]  /*65c0*/  BRA `(.L_x_115) ;  /* 0xffffffcc00a47947 */ /* 0x000fea000383ffff */
.L_x_61:
[----:B------:R-:W-:-:S07]  /*65d0*/  MOV R0, UR5 ;  /* 0x0000000500007c02 */ /* 0x000fce0008000f00 */
.L_x_116:
[----:B-1----:R1:W2:Y:S02]  /*65e0*/  SYNCS.PHASECHK.TRANS64.TRYWAIT P0, [R0+URZ], R3 ;  /* 0x00000003000075a7 */ /* 0x0022a400080011ff */
[----:B--2---:R-:W-:Y:S05]  /*65f0*/  @!P0 NANOSLEEP.SYNCS 0x989680 ;  /* 0x009896800000895d */ /* 0x004fea0003900000 */
[----:B------:R-:W2:Y:S02]  /*6600*/  @!P0 SYNCS.PHASECHK.TRANS64 P0, [R0+URZ], R3 ;  /* 0x00000003000085a7 */ /* 0x000ea400080010ff */
[----:B--2---:R-:W-:Y:S05]  /*6610*/  @!P0 BRA `(.L_x_116) ;  /* 0xfffffffc00f08947 */ /* 0x004fea000383ffff */
[----:B------:R-:W-:Y:S05]  /*6620*/  BRA `(.L_x_117) ;  /* 0xffffffcc00b07947 */ /* 0x000fea000383ffff */
.L_x_62:
[----:B------:R-:W-:-:S07]  /*6630*/  MOV R0, UR5 ;  /* 0x0000000500007c02 */ /* 0x000fce0008000f00 */
.L_x_118:
[----:B-1----:R1:W2:Y:S02]  /*6640*/  SYNCS.PHASECHK.TRANS64.TRYWAIT P0, [R0+URZ], R3 ;  /* 0x00000003000075a7 */ /* 0x0022a400080011ff */
[----:B--2---:R-:W-:Y:S05]  /*6650*/  @!P0 NANOSLEEP.SYNCS 0x989680 ;  /* 0x009896800000895d */ /* 0x004fea0003900000 */
[----:B------:R-:W2:Y:S02]  /*6660*/  @!P0 SYNCS.PHASECHK.TRANS64 P0, [R0+URZ], R3 ;  /* 0x00000003000085a7 */ /* 0x000ea400080010ff */
[----:B--2---:R-:W-:Y:S05]  /*6670*/  @!P0 BRA `(.L_x_118) ;  /* 0xfffffffc00f08947 */ /* 0x004fea000383ffff */
[----:B------:R-:W-:Y:S05]  /*6680*/  BRA `(.L_x_119) ;  /* 0xffffffcc00bc7947 */ /* 0x000fea000383ffff */
.L_x_63:
[----:B------:R-:W-:-:S07]  /*6690*/  MOV R0, UR7 ;  /* 0x0000000700007c02 */ /* 0x000fce0008000f00 */
.L_x_120:
[----:B-1----:R1:W2:Y:S02]  /*66a0*/  SYNCS.PHASECHK.TRANS64.TRYWAIT P0, [R0+URZ], R3 ;  /* 0x00000003000075a7 */ /* 0x0022a400080011ff */
[----:B--2---:R-:W-:Y:S05]  /*66b0*/  @!P0 NANOSLEEP.SYNCS 0x989680 ;  /* 0x009896800000895d */ /* 0x004fea0003900000 */
[----:B------:R-:W2:Y:S02]  /*66c0*/  @!P0 SYNCS.PHASECHK.TRANS64 P0, [R0+URZ], R3 ;  /* 0x00000003000085a7 */ /* 0x000ea400080010ff */
[----:B--2---:R-:W-:Y:S05]  /*66d0*/  @!P0 BRA `(.L_x_120) ;  /* 0xfffffffc00f08947 */ /* 0x004fea000383ffff */
[----:B------:R-:W-:Y:S05]  /*66e0*/  BRA `(.L_x_121) ;  /* 0xffffffcc00c87947 */ /* 0x000fea000383ffff */
.L_x_68:
[----:B---3--:R3:W1:Y:S02]  /*66f0*/  SYNCS.PHASECHK.TRANS64.TRYWAIT P0, [R0+URZ+0x60], R3 ;  /* 0x00006003000075a7 */ /* 0x00866400080011ff */
[----:B-1----:R-:W-:Y:S05]  /*6700*/  @!P0 NANOSLEEP.SYNCS 0x989680 ;  /* 0x009896800000895d */ /* 0x002fea0003900000 */
[----:B------:R-:W1:Y:S02]  /*6710*/  @!P0 SYNCS.PHASECHK.TRANS64 P0, [R0+URZ+0x60], R3 ;  /* 0x00006003000085a7 */ /* 0x000e6400080010ff */
[----:B-1----:R-:W-:Y:S05]  /*6720*/  @!P0 BRA `(.L_x_68) ;  /* 0xfffffffc00f08947 */ /* 0x002fea000383ffff */
[----:B------:R-:W-:Y:S05]  /*6730*/  BRA `(.L_x_122) ;  /* 0xffffffd000c47947 */ /* 0x000fea000383ffff */
.L_x_71:
[----:B------:R-:W-:Y:S07]  /*6740*/  MOV R0, UR6 ;  /* 0x0000000600007c02 */ /* 0x000fee0008000f00 */
.L_x_123:
[----:B-1----:R1:W3:Y:S02]  /*6750*/  SYNCS.PHASECHK.TRANS64.TRYWAIT P0, [R0+URZ+0x58], R3 ;  /* 0x00005803000075a7 */ /* 0x0022e400080011ff */
[----:B---3--:R-:W-:Y:S05]  /*6760*/  @!P0 NANOSLEEP.SYNCS 0x989680 ;  /* 0x009896800000895d */ /* 0x008fea0003900000 */
[----:B------:R-:W3:Y:S02]  /*6770*/  @!P0 SYNCS.PHASECHK.TRANS64 P0, [R0+URZ+0x58], R3 ;  /* 0x00005803000085a7 */ /* 0x000ee400080010ff */
[----:B---3--:R-:W-:Y:S05]  /*6780*/  @!P0 BRA `(.L_x_123) ;  /* 0xfffffffc00f08947 */ /* 0x008fea000383ffff */
[----:B------:R-:W-:Y:S05]  /*6790*/  BRA `(.L_x_70) ;  /* 0xffffffd400b07947 */ /* 0x000fea000383ffff */
.L_x_74:
[----:B------:R-:W-:Y:S07]  /*67a0*/  MOV R3, UR6 ;  /* 0x0000000600037c02 */ /* 0x000fee0008000f00 */
.L_x_124:
[----:B-1----:R1:W2:Y:S02]  /*67b0*/  SYNCS.PHASECHK.TRANS64.TRYWAIT P2, [R3+URZ+0x48], R26 ;  /* 0x0000481a030075a7 */ /* 0x0022a400080411ff */
[----:B--2---:R-:W-:Y:S05]  /*67c0*/  @!P2 NANOSLEEP.SYNCS 0x989680 ;  /* 0x009896800000a95d */ /* 0x004fea0003900000 */
[----:B------:R-:W2:Y:S02]  /*67d0*/  @!P2 SYNCS.PHASECHK.TRANS64 P2, [R3+URZ+0x48], R26 ;  /* 0x0000481a0300a5a7 */ /* 0x000ea400080410ff */
[----:B--2---:R-:W-:Y:S05]  /*67e0*/  @!P2 BRA `(.L_x_124) ;  /* 0xfffffffc00f0a947 */ /* 0x004fea000383ffff */
[----:B------:R-:W-:Y:S05]  /*67f0*/  BRA `(.L_x_125) ;  /* 0xffffffd800447947 */ /* 0x000fea000383ffff */
.L_x_77:
[----:B--2---:R2:W4:Y:S02]  /*6800*/  SYNCS.PHASECHK.TRANS64.TRYWAIT P0, [R0+URZ+0x60], R3 ;  /* 0x00006003000075a7 */ /* 0x00452400080011ff */
[----:B----4-:R-:W-:Y:S05]  /*6810*/  @!P0 NANOSLEEP.SYNCS 0x989680 ;  /* 0x009896800000895d */ /* 0x010fea0003900000 */
[----:B------:R-:W4:Y:S02]  /*6820*/  @!P0 SYNCS.PHASECHK.TRANS64 P0, [R0+URZ+0x60], R3 ;  /* 0x00006003000085a7 */ /* 0x000f2400080010ff */
[----:B----4-:R-:W-:Y:S05]  /*6830*/  @!P0 BRA `(.L_x_77) ;  /* 0xfffffffc00f08947 */ /* 0x010fea000383ffff */
[----:B------:R-:W-:Y:S05]  /*6840*/  BRA `(.L_x_126) ;  /* 0xffffffdc00a07947 */ /* 0x000fea000383ffff */
.L_x_88:
[----:B-1----:R-:W-:Y:S04]  /*6850*/  MOV R0, UR43 ;  /* 0x0000002b00007c02 */ /* 0x002fe80008000f00 */
[----:B------:R1:W2:Y:S03]  /*6860*/  SYNCS.PHASECHK.TRANS64.TRYWAIT P1, [R0+URZ+0x40], R3 ;  /* 0x00004003000075a7 */ /* 0x0002a600080211ff */
[----:B--2---:R-:W-:Y:S05]  /*6870*/  @!P1 NANOSLEEP.SYNCS 0x989680 ;  /* 0x009896800000995d */ /* 0x004fea0003900000 */
[----:B------:R-:W2:Y:S02]  /*6880*/  @!P1 SYNCS.PHASECHK.TRANS64 P1, [R0+URZ+0x40], R3 ;  /* 0x00004003000095a7 */ /* 0x000ea400080210ff */
[----:B--2---:R-:W-:Y:S05]  /*6890*/  @!P1 BRA `(.L_x_88) ;  /* 0xfffffffc00ec9947 */ /* 0x004fea000383ffff */
[----:B------:R-:W-:Y:S05]  /*68a0*/  BRA `(.L_x_87) ;  /* 0xffffffe800947947 */ /* 0x000fea000383ffff */
.L_x_90:
[----:B-1----:R1:W4:Y:S02]  /*68b0*/  SYNCS.PHASECHK.TRANS64.TRYWAIT P1, [R92+URZ+0x80], R7 ;  /* 0x000080075c0075a7 */ /* 0x00232400080211ff */
[----:B----4-:R-:W-:Y:S05]  /*68c0*/  @!P1 NANOSLEEP.SYNCS 0x989680 ;  /* 0x009896800000995d */ /* 0x010fea0003900000 */
[----:B------:R-:W4:Y:S02]  /*68d0*/  @!P1 SYNCS.PHASECHK.TRANS64 P1, [R92+URZ+0x80], R7 ;  /* 0x000080075c0095a7 */ /* 0x000f2400080210ff */
[----:B----4-:R-:W-:Y:S05]  /*68e0*/  @!P1 BRA `(.L_x_90) ;  /* 0xfffffffc00f09947 */ /* 0x010fea000383ffff */
[----:B------:R-:W-:Y:S05]  /*68f0*/  BRA `(.L_x_89) ;  /* 0xffffffe800d07947 */ /* 0x000fea000383ffff */
        .weak           $__internal_0_$__cuda_sm10x_tcgen05_guardrail_trap_col_being_dealloced_not_returned_by_alloc
        .type           $__internal_0_$__cuda_sm10x_tcgen05_guardrail_trap_col_being_dealloced_not_returned_by_alloc,@function
        .size           $__internal_0_$__cuda_sm10x_tcgen05_guardrail_trap_col_being_dealloced_not_returned_by_alloc,($__internal_1_$__cuda_sm10x_tcgen05_guardrail_trap_phase_invalid_during_alloc - $__internal_0_$__cuda_sm10x_tcgen05_guardrail_trap_col_being_dealloced_not_returned_by_alloc)
$__internal_0_$__cuda_sm10x_tcgen05_guardrail_trap_col_being_dealloced_not_returned_by_alloc:
[----:B------:R-:W-:Y:S05]  /*6900*/  BPT.TRAP 0x1 ;  /* 0x000000040000795c */ /* 0x000fea0000300000 */
[----:B------:R-:W-:-:S04]  /*6910*/  HFMA2 R3, -RZ, RZ, 0, 0 ;  /* 0x00000000ff037431 */ /* 0x000fc800000001ff */
[----:B------:R-:W-:Y:S05]  /*6920*/  RET.REL.NODEC R2 `(_ZN7cutlass13device_kernelINS_4gemm6kernel13GemmUniversalIN4cute5tupleIJiiiiEEENS1_10collective13CollectiveMmaINS1_35MainloopSm100TmaUmmaWarpSpecializedILi4ELi2ELi4ENS5_IJNS4_1CILi1EEESB_SB_EEEEENS5_IJNSA_ILi64EEESE_SE_EEENS_12float_e5m2_tENS5_IJlSB_lEEESG_SH_NS4_8TiledMMAINS4_8MMA_AtomIJNS4_10MMA_TraitsINS4_19SM100_MMA_F8F6F4_SSEJSG_SG_fSE_SE_NS4_17integral_constantINS4_4UMMA5MajorELSO_0EEESP_NSM_INSN_7ScaleInELSQ_0EEESR_EEEEEENS4_6LayoutISC_NS5_IJNSA_ILi0EEESV_SV_EEEEENS5_IJNS4_10UnderscoreESY_SY_EEEEENS4_13SM90_TMA_LOADENS4_14ComposedLayoutINS4_7SwizzleILi2ELi4ELi3EEENS4_18smem_ptr_flag_bitsILi8EEENSU_INS5_IJNSA_ILi8EEESE_EEENS5_IJSE_SB_EEEEEEEvNS4_8identityES11_S1B_vS1C_EENS_8epilogue10collective18CollectiveEpilogueINS1E_23Sm100TmaWarpSpecializedILi1ELi1ELi32ELb0ELb0EEEJSF_NS5_IJNSU_ISE_SB_EES1J_EEESG_SH_SG_SH_NS1E_6fusion15FusionCallbacksIS1I_NS1L_17LinearCombinationISG_fSG_fLNS_15FloatRoundStyleE2EEESF_S1K_JEEENS4_5SM1004TMEM4LOAD26SM100_TMEM_LOAD_16dp32b32xES11_S1B_NS4_39AutoVectorizingCopyWithAssumedAlignmentILi128EEENS4_14SM90_TMA_STOREES1B_S1W_S1W_EEEvvEEEEvNT_6ParamsE) ;  /* 0xffffff9402b47950 */ /* 0x000fea0003c3ffff */
        .weak           $__internal_1_$__cuda_sm10x_tcgen05_guardrail_trap_phase_invalid_during_alloc
        .type           $__internal_1_$__cuda_sm10x_tcgen05_guardrail_trap_phase_invalid_during_alloc,@function
        .size           $__internal_1_$__cuda_sm10x_tcgen05_guardrail_trap_phase_invalid_during_alloc,($__internal_2_$__cuda_sm10x_tcgen05_guardrail_trap_unallocated_columns_being_dealloced - $__internal_1_$__cuda_sm10x_tcgen05_guardrail_trap_phase_invalid_during_alloc)
$__internal_1_$__cuda_sm10x_tcgen05_guardrail_trap_phase_invalid_during_alloc:
[----:B------:R-:W-:Y:S05]  /*6930*/  BPT.TRAP 0x1 ;  /* 0x000000040000795c */ /* 0x000fea0000300000 */
[----:B------:R-:W-:-:S04]  /*6940*/  MOV R3, 0x0 ;  /* 0x0000000000037802 */ /* 0x000fc80000000f00 */
[----:B------:R-:W-:Y:S05]  /*6950*/  RET.REL.NODEC R2 `(_ZN7cutlass13device_kernelINS_4gemm6kernel13GemmUniversalIN4cute5tupleIJiiiiEEENS1_10collective13CollectiveMmaINS1_35MainloopSm100TmaUmmaWarpSpecializedILi4ELi2ELi4ENS5_IJNS4_1CILi1EEESB_SB_EEEEENS5_IJNSA_ILi64EEESE_SE_EEENS_12float_e5m2_tENS5_IJlSB_lEEESG_SH_NS4_8TiledMMAINS4_8MMA_AtomIJNS4_10MMA_TraitsINS4_19SM100_MMA_F8F6F4_SSEJSG_SG_fSE_SE_NS4_17integral_constantINS4_4UMMA5MajorELSO_0EEESP_NSM_INSN_7ScaleInELSQ_0EEESR_EEEEEENS4_6LayoutISC_NS5_IJNSA_ILi0EEESV_SV_EEEEENS5_IJNS4_10UnderscoreESY_SY_EEEEENS4_13SM90_TMA_LOADENS4_14ComposedLayoutINS4_7SwizzleILi2ELi4ELi3EEENS4_18smem_ptr_flag_bitsILi8EEENSU_INS5_IJNSA_ILi8EEESE_EEENS5_IJSE_SB_EEEEEEEvNS4_8identityES11_S1B_vS1C_EENS_8epilogue10collective18CollectiveEpilogueINS1E_23Sm100TmaWarpSpecializedILi1ELi1ELi32ELb0ELb0EEEJSF_NS5_IJNSU_ISE_SB_EES1J_EEESG_SH_SG_SH_NS1E_6fusion15FusionCallbacksIS1I_NS1L_17LinearCombinationISG_fSG_fLNS_15FloatRoundStyleE2EEESF_S1K_JEEENS4_5SM1004TMEM4LOAD26SM100_TMEM_LOAD_16dp32b32xES11_S1B_NS4_39AutoVectorizingCopyWithAssumedAlignmentILi128EEENS4_14SM90_TMA_STOREES1B_S1W_S1W_EEEvvEEEEvNT_6ParamsE) ;  /* 0xffffff9402a87950 */ /* 0x000fea0003c3ffff */
        .weak           $__internal_2_$__cuda_sm10x_tcgen05_guardrail_trap_unallocated_columns_being_dealloced
        .type           $__internal_2_$__cuda_sm10x_tcgen05_guardrail_trap_unallocated_columns_being_dealloced,@function
        .size           $__internal_2_$__cuda_sm10x_tcgen05_guardrail_trap_unallocated_columns_being_dealloced,(.L_x_128 - $__internal_2_$__cuda_sm10x_tcgen05_guardrail_trap_unallocated_columns_being_dealloced)
$__internal_2_$__cuda_sm10x_tcgen05_guardrail_trap_unallocated_columns_being_dealloced:
[----:B------:R-:W-:Y:S05]  /*6960*/  BPT.TRAP 0x1 ;  /* 0x000000040000795c */ /* 0x000fea0000300000 */
[----:B------:R-:W-:-:S04]  /*6970*/  HFMA2 R3, -RZ, RZ, 0, 0 ;  /* 0x00000000ff037431 */ /* 0x000fc800000001ff */
[----:B------:R-:W-:Y:S05]  /*6980*/  RET.REL.NODEC R2 `(_ZN7cutlass13device_kernelINS_4gemm6kernel13GemmUniversalIN4cute5tupleIJiiiiEEENS1_10collective13CollectiveMmaINS1_35MainloopSm100TmaUmmaWarpSpecializedILi4ELi2ELi4ENS5_IJNS4_1CILi1EEESB_SB_EEEEENS5_IJNSA_ILi64EEESE_SE_EEENS_12float_e5m2_tENS5_IJlSB_lEEESG_SH_NS4_8TiledMMAINS4_8MMA_AtomIJNS4_10MMA_TraitsINS4_19SM100_MMA_F8F6F4_SSEJSG_SG_fSE_SE_NS4_17integral_constantINS4_4UMMA5MajorELSO_0EEESP_NSM_INSN_7ScaleInELSQ_0EEESR_EEEEEENS4_6LayoutISC_NS5_IJNSA_ILi0EEESV_SV_EEEEENS5_IJNS4_10UnderscoreESY_SY_EEEEENS4_13SM90_TMA_LOADENS4_14ComposedLayoutINS4_7SwizzleILi2ELi4ELi3EEENS4_18smem_ptr_flag_bitsILi8EEENSU_INS5_IJNSA_ILi8EEESE_EEENS5_IJSE_SB_EEEEEEEvNS4_8identityES11_S1B_vS1C_EENS_8epilogue10collective18CollectiveEpilogueINS1E_23Sm100TmaWarpSpecializedILi1ELi1ELi32ELb0ELb0EEEJSF_NS5_IJNSU_ISE_SB_EES1J_EEESG_SH_SG_SH_NS1E_6fusion15FusionCallbacksIS1I_NS1L_17LinearCombinationISG_fSG_fLNS_15FloatRoundStyleE2EEESF_S1K_JEEENS4_5SM1004TMEM4LOAD26SM100_TMEM_LOAD_16dp32b32xES11_S1B_NS4_39AutoVectorizingCopyWithAssumedAlignmentILi128EEENS4_14SM90_TMA_STOREES1B_S1W_S1W_EEEvvEEEEvNT_6ParamsE) ;  /* 0xffffff94029c7950 */ /* 0x000fea0003c3ffff */
.L_x_127:
[----:B------:R-:W-:-:S00]  /*6990*/  BRA `(.L_x_127) ;  /* 0xfffffffc00fc7947 */ /* 0x000fc0000383ffff */
[----:B------:R-:W-:-:S00]  /*69a0*/  NOP ;  /* 0x0000000000007918 */ /* 0x000fc00000000000 */
        /* <DEDUP_REMOVED lines=13> */
.L_x_128:


//--------------------- .nv.global.init           --------------------------
	.section	.nv.global.init,"aw",@progbits
.nv.global.init:
	.type		$str$27,@object
	.size		$str$27,($str$28 - $str$27)
$str$27:
        /*0000*/ 	.byte	0x28, 0x61, 0x64, 0x64, 0x72, 0x65, 0x73, 0x73, 0x20, 0x26, 0x20, 0x6d, 0x61, 0x73, 0x6b, 0x29
        /*0010*/ 	.byte	0x20, 0x3d, 0x3d, 0x20, 0x30, 0x00
	.type		$str$28,@object
	.size		$str$28,($str$26 - $str$28)
$str$28:
        /*0016*/ 	.byte	0x2f, 0x74, 0x6d, 0x70, 0x2f, 0x63, 0x75, 0x74, 0x6c, 0x61, 0x73, 0x73, 0x5f, 0x73, 0x77, 0x65
        /*0026*/ 	.byte	0x65, 0x70, 0x5f, 0x73, 0x72, 0x63, 0x2f, 0x69, 0x6e, 0x63, 0x6c, 0x75, 0x64, 0x65, 0x2f, 0x63
        /*0036*/ 	.byte	0x75, 0x74, 0x65, 0x2f, 0x70, 0x6f, 0x69, 0x6e, 0x74, 0x65, 0x72, 0x5f, 0x66, 0x6c, 0x61, 0x67
        /*0046*/ 	.byte	0x67, 0x65, 0x64, 0x2e, 0x68, 0x70, 0x70, 0x00
	.type		$str$26,@object
	.size		$str$26,($str$25 - $str$26)
$str$26:
        /*004e*/ 	.byte	0x2f, 0x74, 0x6d, 0x70, 0x2f, 0x63, 0x75, 0x74, 0x6c, 0x61, 0x73, 0x73, 0x5f, 0x73, 0x77, 0x65
        /*005e*/ 	.byte	0x65, 0x70, 0x5f, 0x73, 0x72, 0x63, 0x2f, 0x69, 0x6e, 0x63, 0x6c, 0x75, 0x64, 0x65, 0x2f, 0x63
        /*006e*/ 	.byte	0x75, 0x74, 0x65, 0x2f, 0x61, 0x74, 0x6f, 0x6d, 0x2f, 0x63, 0x6f, 0x70, 0x79, 0x5f, 0x74, 0x72
        /*007e*/ 	.byte	0x61, 0x69, 0x74, 0x73, 0x5f, 0x73, 0x6d, 0x31, 0x30, 0x30, 0x2e, 0x68, 0x70, 0x70, 0x00
	.type		$str$25,@object
	.size		$str$25,(__unnamed_1 - $str$25)
$str$25:
        /*008d*/ 	.byte	0x28, 0x28, 0x75, 0x69, 0x6e, 0x74, 0x33, 0x32, 0x5f, 0x74, 0x28, 0x74, 0x68, 0x72, 0x65, 0x61
        /*009d*/ 	.byte	0x64, 0x49, 0x64, 0x78, 0x2e, 0x78, 0x29, 0x20, 0x2f, 0x20, 0x33, 0x32, 0x29, 0x20, 0x25, 0x20
        /*00ad*/ 	.byte	0x34, 0x29, 0x20, 0x3d, 0x3d, 0x20, 0x28, 0x28, 0x28, 0x74, 0x6d, 0x65, 0x6d, 0x5f, 0x61, 0x64
        /*00bd*/ 	.byte	0x64, 0x72, 0x20, 0x3e, 0x3e, 0x20, 0x31, 0x36, 0x29, 0x20, 0x2f, 0x20, 0x33, 0x32, 0x29, 0x20
        /*00cd*/ 	.byte	0x25, 0x20, 0x34, 0x29, 0x00
	.type		__unnamed_1,@object
	.size		__unnamed_1,(__unnamed_2 - __unnamed_1)
__unnamed_1:
        /*00d2*/ 	.byte	0x61, 0x75, 0x74, 0x6f, 0x20, 0x63, 0x75, 0x74, 0x65, 0x3a, 0x3a, 0x61, 0x73, 0x5f, 0x70, 0x6f
        /* <DEDUP_REMOVED lines=24> */
        /*0262*/ 	.byte	0x3c, 0x34, 0x30, 0x39, 0x36, 0x3e, 0x3e, 0x3e, 0x3e, 0x5d, 0x00
	.type		__unnamed_2,@object
	.size		__unnamed_2,(.L_2 - __unnamed_2)
__unnamed_2:
        /* <DEDUP_REMOVED lines=40> */
        /*04ed*/ 	.byte	0x74, 0x65, 0x3a, 0x3a, 0x43, 0x3c, 0x30, 0x3e, 0x3e, 0x3e, 0x3e, 0x5d, 0x00
.L_2:


//--------------------- .nv.shared._ZN7cutlass13device_kernelINS_4gemm6kernel13GemmUniversalIN4cute5tupleIJiiiiEEENS1_10collective13CollectiveMmaINS1_35MainloopSm100TmaUmmaWarpSpecializedILi4ELi2ELi4ENS5_IJNS4_1CILi1EEESB_SB_EEEEENS5_IJNSA_ILi64EEESE_SE_EEENS_12float_e5m2_tENS5_IJlSB_lEEESG_SH_NS4_8TiledMMAINS4_8MMA_AtomIJNS4_10MMA_TraitsINS4_19SM100_MMA_F8F6F4_SSEJSG_SG_fSE_SE_NS4_17integral_constantINS4_4UMMA5MajorELSO_0EEESP_NSM_INSN_7ScaleInELSQ_0EEESR_EEEEEENS4_6LayoutISC_NS5_IJNSA_ILi0EEESV_SV_EEEEENS5_IJNS4_10UnderscoreESY_SY_EEEEENS4_13SM90_TMA_LOADENS4_14ComposedLayoutINS4_7SwizzleILi2ELi4ELi3EEENS4_18smem_ptr_flag_bitsILi8EEENSU_INS5_IJNSA_ILi8EEESE_EEENS5_IJSE_SB_EEEEEEEvNS4_8identityES11_S1B_vS1C_EENS_8epilogue10collective18CollectiveEpilogueINS1E_23Sm100TmaWarpSpecializedILi1ELi1ELi32ELb0ELb0EEEJSF_NS5_IJNSU_ISE_SB_EES1J_EEESG_SH_SG_SH_NS1E_6fusion15FusionCallbacksIS1I_NS1L_17LinearCombinationISG_fSG_fLNS_15FloatRoundStyleE2EEESF_S1K_JEEENS4_5SM1004TMEM4LOAD26SM100_TMEM_LOAD_16dp32b32xES11_S1B_NS4_39AutoVectorizingCopyWithAssumedAlignmentILi128EEENS4_14SM90_TMA_STOREES1B_S1W_S1W_EEEvvEEEEvNT_6ParamsE --------------------------
	.section	.nv.shared._ZN7cutlass13device_kernelINS_4gemm6kernel13GemmUniversalIN4cute5tupleIJiiiiEEENS1_10collective13CollectiveMmaINS1_35MainloopSm100TmaUmmaWarpSpecializedILi4ELi2ELi4ENS5_IJNS4_1CILi1EEESB_SB_EEEEENS5_IJNSA_ILi64EEESE_SE_EEENS_12float_e5m2_tENS5_IJlSB_lEEESG_SH_NS4_8TiledMMAINS4_8MMA_AtomIJNS4_10MMA_TraitsINS4_19SM100_MMA_F8F6F4_SSEJSG_SG_fSE_SE_NS4_17integral_constantINS4_4UMMA5MajorELSO_0EEESP_NSM_INSN_7ScaleInELSQ_0EEESR_EEEEEENS4_6LayoutISC_NS5_IJNSA_ILi0EEESV_SV_EEEEENS5_IJNS4_10UnderscoreESY_SY_EEEEENS4_13SM90_TMA_LOADENS4_14ComposedLayoutINS4_7SwizzleILi2ELi4ELi3EEENS4_18smem_ptr_flag_bitsILi8EEENSU_INS5_IJNSA_ILi8EEESE_EEENS5_IJSE_SB_EEEEEEEvNS4_8identityES11_S1B_vS1C_EENS_8epilogue10collective18CollectiveEpilogueINS1E_23Sm100TmaWarpSpecializedILi1ELi1ELi32ELb0ELb0EEEJSF_NS5_IJNSU_ISE_SB_EES1J_EEESG_SH_SG_SH_NS1E_6fusion15FusionCallbacksIS1I_NS1L_17LinearCombinationISG_fSG_fLNS_15FloatRoundStyleE2EEESF_S1K_JEEENS4_5SM1004TMEM4LOAD26SM100_TMEM_LOAD_16dp32b32xES11_S1B_NS4_39AutoVectorizingCopyWithAssumedAlignmentILi128EEENS4_14SM90_TMA_STOREES1B_S1W_S1W_EEEvvEEEEvNT_6ParamsE,"aw",@nobits
	.sectionflags	@""
	.align	16
	.zero		1024


//--------------------- .nv.shared.reserved.0     --------------------------
	.section	.nv.shared.reserved.0,"aw",@nobits
	.weak		__nv_reservedSMEM_offset_0_alias
	.size		__nv_reservedSMEM_offset_0_alias, 0, 64
	.other		__nv_reservedSMEM_offset_0_alias,@"STO_CUDA_RESERVED_SHARED STV_DEFAULT"
__nv_reservedSMEM_offset_0_alias:
	.zero		0
.nv.shared.reserved.0:
	.zero		64
	.weak		__nv_reservedSMEM_tcgen05_partition
	.type		__nv_reservedSMEM_tcgen05_partition,@object
	.size		__nv_reservedSMEM_tcgen05_partition,(.L_0 - __nv_reservedSMEM_tcgen05_partition)
__nv_reservedSMEM_tcgen05_partition:
	.zero		32
.L_0:


//--------------------- .nv.global                --------------------------
	.section	.nv.global,"aw",@nobits
.nv.global:
	.type		_ZN39_INTERNAL_415ad4a9_4_k_cu_36986e22_81954cute1_E,@object
	.size		_ZN39_INTERNAL_415ad4a9_4_k_cu_36986e22_81954cute1_E,(_ZN39_INTERNAL_415ad4a9_4_k_cu_36986e22_81954cuda3std3__45__cpo6cbeginE - _ZN39_INTERNAL_415ad4a9_4_k_cu_36986e22_81954cute1_E)
_ZN39_INTERNAL_415ad4a9_4_k_cu_36986e22_81954cute1_E:
	.zero		1
	.type		_ZN39_INTERNAL_415ad4a9_4_k_cu_36986e22_81954cuda3std3__45__cpo6cbeginE,@object
	.size		_ZN39_INTERNAL_415ad4a9_4_k_cu_36986e22_81954cuda3std3__45__cpo6cbeginE,(_ZN39_INTERNAL_415ad4a9_4_k_cu_36986e22_81954cuda3std3__48in_placeE - _ZN39_INTERNAL_415ad4a9_4_k_cu_36986e22_81954cuda3std3__45__cpo6cbeginE)
_ZN39_INTERNAL_415ad4a9_4_k_cu_36986e22_81954cuda3std3__45__cpo6cbeginE:
	.zero		1
	.type		_ZN39_INTERNAL_415ad4a9_4_k_cu_36986e22_81954cuda3std3__48in_placeE,@object
	.size		_ZN39_INTERNAL_415ad4a9_4_k_cu_36986e22_81954cuda3std3__48in_placeE,(_ZN39_INTERNAL_415ad4a9_4_k_cu_36986e22_81954cuda3std6ranges3__45__cpo9iter_moveE - _ZN39_INTERNAL_415ad4a9_4_k_cu_36986e22_81954cuda3std3__48in_placeE)
_ZN39_INTERNAL_415ad4a9_4_k_cu_36986e22_81954cuda3std3__48in_placeE:
	.zero		1
	.type		_ZN39_INTERNAL_415ad4a9_4_k_cu_36986e22_81954cuda3std6ranges3__45__cpo9iter_moveE,@object
	.size		_ZN39_INTERNAL_415ad4a9_4_k_cu_36986e22_81954cuda3std6ranges3__45__cpo9iter_moveE,(_ZN39_INTERNAL_415ad4a9_4_k_cu_36986e22_81954cuda3std3__45__cpo5beginE - _ZN39_INTERNAL_415ad4a9_4_k_cu_36986e22_81954cuda3std6ranges3__45__cpo9iter_moveE)
_ZN39_INTERNAL_415ad4a9_4_k_cu_36986e22_81954cuda3std6ranges3__45__cpo9iter_moveE:
	.zero		1
	.type		_ZN39_INTERNAL_415ad4a9_4_k_cu_36986e22_81954cuda3std3__45__cpo5beginE,@object
	.size		_ZN39_INTERNAL_415ad4a9_4_k_cu_36986e22_81954cuda3std3__45__cpo5beginE,(_ZN39_INTERNAL_415ad4a9_4_k_cu_36986e22_81954cuda3std3__441_GLOBAL__N__415ad4a9_4_k_cu_36986e22_81956ignoreE - _ZN39_INTERNAL_415ad4a9_4_k_cu_36986e22_81954cuda3std3__45__cpo5beginE)
_ZN39_INTERNAL_415ad4a9_4_k_cu_36986e22_81954cuda3std3__45__cpo5beginE:
	.zero		1
	.type		_ZN39_INTERNAL_415ad4a9_4_k_cu_36986e22_81954cuda3std3__441_GLOBAL__N__415ad4a9_4_k_cu_36986e22_81956ignoreE,@object
	.size		_ZN39_INTERNAL_415ad4a9_4_k_cu_36986e22_81954cuda3std3__441_GLOBAL__N__415ad4a9_4_k_cu_36986e22_81956ignoreE,(_ZN39_INTERNAL_415ad4a9_4_k_cu_36986e22_81954cute7productE - _ZN39_INTERNAL_415ad4a9_4_k_cu_36986e22_81954cuda3std3__441_GLOBAL__N__415ad4a9_4_k_cu_36986e22_81956ignoreE)
_ZN39_INTERNAL_415ad4a9_4_k_cu_36986e22_81954cuda3std3__441_GLOBAL__N__415ad4a9_4_k_cu_36986e22_81956ignoreE:
	.zero		1
	.type		_ZN39_INTERNAL_415ad4a9_4_k_cu_36986e22_81954cute7productE,@object
	.size		_ZN39_INTERNAL_415ad4a9_4_k_cu_36986e22_81954cute7productE,(_ZN39_INTERNAL_415ad4a9_4_k_cu_36986e22_81954cuda3std3__45__cpo3endE - _ZN39_INTERNAL_415ad4a9_4_k_cu_36986e22_81954cute7productE)
_ZN39_INTERNAL_415ad4a9_4_k_cu_36986e22_81954cute7productE:
	.zero		1
	.type		_ZN39_INTERNAL_415ad4a9_4_k_cu_36986e22_81954cuda3std3__45__cpo3endE,@object
	.size		_ZN39_INTERNAL_415ad4a9_4_k_cu_36986e22_81954cuda3std3__45__cpo3endE,(_ZN39_INTERNAL_415ad4a9_4_k_cu_36986e22_81954cuda3std3__419piecewise_constructE - _ZN39_INTERNAL_415ad4a9_4_k_cu_36986e22_81954cuda3std3__45__cpo3endE)
_ZN39_INTERNAL_415ad4a9_4_k_cu_36986e22_81954cuda3std3__45__cpo3endE:
	.zero		1
	.type		_ZN39_INTERNAL_415ad4a9_4_k_cu_36986e22_81954cuda3std3__419piecewise_constructE,@object
	.size		_ZN39_INTERNAL_415ad4a9_4_k_cu_36986e22_81954cuda3std3__419piecewise_constructE,(_ZN39_INTERNAL_415ad4a9_4_k_cu_36986e22_81954cuda3std3__45__cpo4cendE - _ZN39_INTERNAL_415ad4a9_4_k_cu_36986e22_81954cuda3std3__419piecewise_constructE)
_ZN39_INTERNAL_415ad4a9_4_k_cu_36986e22_81954cuda3std3__419piecewise_constructE:
	.zero		1
	.type		_ZN39_INTERNAL_415ad4a9_4_k_cu_36986e22_81954cuda3std3__45__cpo4cendE,@object
	.size		_ZN39_INTERNAL_415ad4a9_4_k_cu_36986e22_81954cuda3std3__45__cpo4cendE,(_ZN39_INTERNAL_415ad4a9_4_k_cu_36986e22_81954cuda3std6ranges3__45__cpo4swapE - _ZN39_INTERNAL_415ad4a9_4_k_cu_36986e22_81954cuda3std3__45__cpo4cendE)
_ZN39_INTERNAL_415ad4a9_4_k_cu_36986e22_81954cuda3std3__45__cpo4cendE:
	.zero		1
	.type		_ZN39_INTERNAL_415ad4a9_4_k_cu_36986e22_81954cuda3std6ranges3__45__cpo4swapE,@object
	.size		_ZN39_INTERNAL_415ad4a9_4_k_cu_36986e22_81954cuda3std6ranges3__45__cpo4swapE,(.L_10 - _ZN39_INTERNAL_415ad4a9_4_k_cu_36986e22_81954cuda3std6ranges3__45__cpo4swapE)
_ZN39_INTERNAL_415ad4a9_4_k_cu_36986e22_81954cuda3std6ranges3__45__cpo4swapE:
	.zero		1
.L_10:


//--------------------- .nv.constant0._ZN7cutlass13device_kernelINS_4gemm6kernel13GemmUniversalIN4cute5tupleIJiiiiEEENS1_10collective13CollectiveMmaINS1_35MainloopSm100TmaUmmaWarpSpecializedILi4ELi2ELi4ENS5_IJNS4_1CILi1EEESB_SB_EEEEENS5_IJNSA_ILi64EEESE_SE_EEENS_12float_e5m2_tENS5_IJlSB_lEEESG_SH_NS4_8TiledMMAINS4_8MMA_AtomIJNS4_10MMA_TraitsINS4_19SM100_MMA_F8F6F4_SSEJSG_SG_fSE_SE_NS4_17integral_constantINS4_4UMMA5MajorELSO_0EEESP_NSM_INSN_7ScaleInELSQ_0EEESR_EEEEEENS4_6LayoutISC_NS5_IJNSA_ILi0EEESV_SV_EEEEENS5_IJNS4_10UnderscoreESY_SY_EEEEENS4_13SM90_TMA_LOADENS4_14ComposedLayoutINS4_7SwizzleILi2ELi4ELi3EEENS4_18smem_ptr_flag_bitsILi8EEENSU_INS5_IJNSA_ILi8EEESE_EEENS5_IJSE_SB_EEEEEEEvNS4_8identityES11_S1B_vS1C_EENS_8epilogue10collective18CollectiveEpilogueINS1E_23Sm100TmaWarpSpecializedILi1ELi1ELi32ELb0ELb0EEEJSF_NS5_IJNSU_ISE_SB_EES1J_EEESG_SH_SG_SH_NS1E_6fusion15FusionCallbacksIS1I_NS1L_17LinearCombinationISG_fSG_fLNS_15FloatRoundStyleE2EEESF_S1K_JEEENS4_5SM1004TMEM4LOAD26SM100_TMEM_LOAD_16dp32b32xES11_S1B_NS4_39AutoVectorizingCopyWithAssumedAlignmentILi128EEENS4_14SM90_TMA_STOREES1B_S1W_S1W_EEEvvEEEEvNT_6ParamsE --------------------------
	.section	.nv.constant0._ZN7cutlass13device_kernelINS_4gemm6kernel13GemmUniversalIN4cute5tupleIJiiiiEEENS1_10collective13CollectiveMmaINS1_35MainloopSm100TmaUmmaWarpSpecializedILi4ELi2ELi4ENS5_IJNS4_1CILi1EEESB_SB_EEEEENS5_IJNSA_ILi64EEESE_SE_EEENS_12float_e5m2_tENS5_IJlSB_lEEESG_SH_NS4_8TiledMMAINS4_8MMA_AtomIJNS4_10MMA_TraitsINS4_19SM100_MMA_F8F6F4_SSEJSG_SG_fSE_SE_NS4_17integral_constantINS4_4UMMA5MajorELSO_0EEESP_NSM_INSN_7ScaleInELSQ_0EEESR_EEEEEENS4_6LayoutISC_NS5_IJNSA_ILi0EEESV_SV_EEEEENS5_IJNS4_10UnderscoreESY_SY_EEEEENS4_13SM90_TMA_LOADENS4_14ComposedLayoutINS4_7SwizzleILi2ELi4ELi3EEENS4_18smem_ptr_flag_bitsILi8EEENSU_INS5_IJNSA_ILi8EEESE_EEENS5_IJSE_SB_EEEEEEEvNS4_8identityES11_S1B_vS1C_EENS_8epilogue10collective18CollectiveEpilogueINS1E_23Sm100TmaWarpSpecializedILi1ELi1ELi32ELb0ELb0EEEJSF_NS5_IJNSU_ISE_SB_EES1J_EEESG_SH_SG_SH_NS1E_6fusion15FusionCallbacksIS1I_NS1L_17LinearCombinationISG_fSG_fLNS_15FloatRoundStyleE2EEESF_S1K_JEEENS4_5SM1004TMEM4LOAD26SM100_TMEM_LOAD_16dp32b32xES11_S1B_NS4_39AutoVectorizingCopyWithAssumedAlignmentILi128EEENS4_14SM90_TMA_STOREES1B_S1W_S1W_EEEvvEEEEvNT_6ParamsE,"a",@progbits
	.sectionflags	@""
	.align	4
.nv.constant0._ZN7cutlass13device_kernelINS_4gemm6kernel13GemmUniversalIN4cute5tupleIJiiiiEEENS1_10collective13CollectiveMmaINS1_35MainloopSm100TmaUmmaWarpSpecializedILi4ELi2ELi4ENS5_IJNS4_1CILi1EEESB_SB_EEEEENS5_IJNSA_ILi64EEESE_SE_EEENS_12float_e5m2_tENS5_IJlSB_lEEESG_SH_NS4_8TiledMMAINS4_8MMA_AtomIJNS4_10MMA_TraitsINS4_19SM100_MMA_F8F6F4_SSEJSG_SG_fSE_SE_NS4_17integral_constantINS4_4UMMA5MajorELSO_0EEESP_NSM_INSN_7ScaleInELSQ_0EEESR_EEEEEENS4_6LayoutISC_NS5_IJNSA_ILi0EEESV_SV_EEEEENS5_IJNS4_10UnderscoreESY_SY_EEEEENS4_13SM90_TMA_LOADENS4_14ComposedLayoutINS4_7SwizzleILi2ELi4ELi3EEENS4_18smem_ptr_flag_bitsILi8EEENSU_INS5_IJNSA_ILi8EEESE_EEENS5_IJSE_SB_EEEEEEEvNS4_8identityES11_S1B_vS1C_EENS_8epilogue10collective18CollectiveEpilogueINS1E_23Sm100TmaWarpSpecializedILi1ELi1ELi32ELb0ELb0EEEJSF_NS5_IJNSU_ISE_SB_EES1J_EEESG_SH_SG_SH_NS1E_6fusion15FusionCallbacksIS1I_NS1L_17LinearCombinationISG_fSG_fLNS_15FloatRoundStyleE2EEESF_S1K_JEEENS4_5SM1004TMEM4LOAD26SM100_TMEM_LOAD_16dp32b32xES11_S1B_NS4_39AutoVectorizingCopyWithAssumedAlignmentILi128EEENS4_14SM90_TMA_STOREES1B_S1W_S1W_EEEvvEEEEvNT_6ParamsE:
	.zero		2944


//--------------------- SYMBOLS --------------------------

	.type		.nv.reservedSmem.offset0,@object
	.size		.nv.reservedSmem.offset0,0x4
	.type		.nv.reservedSmem.cap,@object
	.size		.nv.reservedSmem.cap,0x4
	.type		__assertfail,@function
